	.target	sm_90a

	.elftype	@"ET_EXEC"


//--------------------- .note.nv.tkinfo           --------------------------
	.section	.note.nv.tkinfo,"",@"SHT_NOTE"
	.sectionflags	@"SHF_NOTE_NV_TKINFO"
	.tkinfo
        /*0018*/ 	.word	0x00000002
        /*0030*/ 	.string	""
        /*0030*/ 	.string	"ptxas"
        /*0030*/ 	.string	"Cuda compilation tools, release 13.0, V13.0.88"
        /*0030*/ 	.string	"Build cuda_13.0.r13.0/compiler.36424714_0"
        /*0030*/ 	.string	"-v  -suppress-debug-info  -lineinfo  -arch sm_90a "



//--------------------- .note.nv.cuinfo           --------------------------
	.section	.note.nv.cuinfo,"",@"SHT_NOTE"
	.sectionflags	@"SHF_NOTE_NV_CUINFO"
        /*0018*/ 	.short	0x0002
        /*001a*/ 	.short	0x005a
        /*001c*/ 	.short	0x0082
	.zero		2


//--------------------- .nv.info                  --------------------------
	.section	.nv.info,"",@"SHT_CUDA_INFO"
	.align	4


	//----- nvinfo : EIATTR_REGCOUNT
	.align		4
        /*0000*/ 	.byte	0x04, 0x2f
        /*0002*/ 	.short	(.L_1 - .L_0)
	.align		4
.L_0:
        /*0004*/ 	.word	index@(matmul_kernel)
        /*0008*/ 	.word	0x00000080


	//----- nvinfo : EIATTR_FRAME_SIZE
	.align		4
.L_1:
        /*000c*/ 	.byte	0x04, 0x11
        /*000e*/ 	.short	(.L_3 - .L_2)
	.align		4
.L_2:
        /*0010*/ 	.word	index@(matmul_kernel)
        /*0014*/ 	.word	0x00000160


	//----- nvinfo : EIATTR_MIN_STACK_SIZE
	.align		4
.L_3:
        /*0018*/ 	.byte	0x04, 0x12
        /*001a*/ 	.short	(.L_5 - .L_4)
	.align		4
.L_4:
        /*001c*/ 	.word	index@(matmul_kernel)
        /*0020*/ 	.word	0x00000160
.L_5:


//--------------------- .nv.compat                --------------------------
	.section	.nv.compat,"",@"SHT_CUDA_COMPAT_INFO"
	.align	4
        /*0000*/ 	.byte	0x02, 0x09, 0x01, 0x00, 0x02, 0x02, 0x04, 0x00, 0x02, 0x05, 0x05, 0x00, 0x03, 0x07, 0x01, 0x01
        /*0010*/ 	.byte	0x02, 0x03, 0x00, 0x00, 0x02, 0x06, 0x01, 0x00, 0x04, 0x0b, 0x08, 0x00, 0x00, 0x00, 0x00, 0x00
        /*0020*/ 	.byte	0x00, 0x00, 0x00, 0x00


//--------------------- .nv.info.matmul_kernel    --------------------------
	.section	.nv.info.matmul_kernel,"",@"SHT_CUDA_INFO"
	.sectionflags	@""
	.align	4


	//----- nvinfo : EIATTR_CUDA_API_VERSION
	.align		4
        /*0000*/ 	.byte	0x04, 0x37
        /*0002*/ 	.short	(.L_7 - .L_6)
.L_6:
        /*0004*/ 	.word	0x00000082


	//----- nvinfo : EIATTR_KPARAM_INFO
	.align		4
.L_7:
        /*0008*/ 	.byte	0x04, 0x17
        /*000a*/ 	.short	(.L_9 - .L_8)
.L_8:
        /*000c*/ 	.word	0x00000000
        /*0010*/ 	.short	0x000d
        /*0012*/ 	.short	0x0048
        /*0014*/ 	.byte	0x00, 0xf4, 0x21, 0x00


	//----- nvinfo : EIATTR_KPARAM_INFO
	.align		4
.L_9:
        /*0018*/ 	.byte	0x04, 0x17
        /*001a*/ 	.short	(.L_11 - .L_10)
.L_10:
        /*001c*/ 	.word	0x00000000
        /*0020*/ 	.short	0x000c
        /*0022*/ 	.short	0x0040
        /*0024*/ 	.byte	0x00, 0xf4, 0x21, 0x00


	//----- nvinfo : EIATTR_KPARAM_INFO
	.align		4
.L_11:
        /*0028*/ 	.byte	0x04, 0x17
        /*002a*/ 	.short	(.L_13 - .L_12)
.L_12:
        /*002c*/ 	.word	0x00000000
        /*0030*/ 	.short	0x000b
        /*0032*/ 	.short	0x0038
        /*0034*/ 	.byte	0x00, 0xf0, 0x11, 0x00


	//----- nvinfo : EIATTR_KPARAM_INFO
	.align		4
.L_13:
        /*0038*/ 	.byte	0x04, 0x17
        /*003a*/ 	.short	(.L_15 - .L_14)
.L_14:
        /*003c*/ 	.word	0x00000000
        /*0040*/ 	.short	0x000a
        /*0042*/ 	.short	0x0034
        /*0044*/ 	.byte	0x00, 0xf0, 0x11, 0x00


	//----- nvinfo : EIATTR_KPARAM_INFO
	.align		4
.L_15:
        /*0048*/ 	.byte	0x04, 0x17
        /*004a*/ 	.short	(.L_17 - .L_16)
.L_16:
        /*004c*/ 	.word	0x00000000
        /*0050*/ 	.short	0x0009
        /*0052*/ 	.short	0x0030
        /*0054*/ 	.byte	0x00, 0xf0, 0x11, 0x00


	//----- nvinfo : EIATTR_KPARAM_INFO
	.align		4
.L_17:
        /*0058*/ 	.byte	0x04, 0x17
        /*005a*/ 	.short	(.L_19 - .L_18)
.L_18:
        /*005c*/ 	.word	0x00000000
        /*0060*/ 	.short	0x0008
        /*0062*/ 	.short	0x002c
        /*0064*/ 	.byte	0x00, 0xf0, 0x11, 0x00


	//----- nvinfo : EIATTR_KPARAM_INFO
	.align		4
.L_19:
        /*0068*/ 	.byte	0x04, 0x17
        /*006a*/ 	.short	(.L_21 - .L_20)
.L_20:
        /*006c*/ 	.word	0x00000000
        /*0070*/ 	.short	0x0007
        /*0072*/ 	.short	0x0028
        /*0074*/ 	.byte	0x00, 0xf0, 0x11, 0x00


	//----- nvinfo : EIATTR_KPARAM_INFO
	.align		4
.L_21:
        /*0078*/ 	.byte	0x04, 0x17
        /*007a*/ 	.short	(.L_23 - .L_22)
.L_22:
        /*007c*/ 	.word	0x00000000
        /*0080*/ 	.short	0x0006
        /*0082*/ 	.short	0x0024
        /*0084*/ 	.byte	0x00, 0xf0, 0x11, 0x00


	//----- nvinfo : EIATTR_KPARAM_INFO
	.align		4
.L_23:
        /*0088*/ 	.byte	0x04, 0x17
        /*008a*/ 	.short	(.L_25 - .L_24)
.L_24:
        /*008c*/ 	.word	0x00000000
        /*0090*/ 	.short	0x0005
        /*0092*/ 	.short	0x0020
        /*0094*/ 	.byte	0x00, 0xf0, 0x11, 0x00


	//----- nvinfo : EIATTR_KPARAM_INFO
	.align		4
.L_25:
        /*0098*/ 	.byte	0x04, 0x17
        /*009a*/ 	.short	(.L_27 - .L_26)
.L_26:
        /*009c*/ 	.word	0x00000000
        /*00a0*/ 	.short	0x0004
        /*00a2*/ 	.short	0x001c
        /*00a4*/ 	.byte	0x00, 0xf0, 0x11, 0x00


	//----- nvinfo : EIATTR_KPARAM_INFO
	.align		4
.L_27:
        /*00a8*/ 	.byte	0x04, 0x17
        /*00aa*/ 	.short	(.L_29 - .L_28)
.L_28:
        /*00ac*/ 	.word	0x00000000
        /*00b0*/ 	.short	0x0003
        /*00b2*/ 	.short	0x0018
        /*00b4*/ 	.byte	0x00, 0xf0, 0x11, 0x00


	//----- nvinfo : EIATTR_KPARAM_INFO
	.align		4
.L_29:
        /*00b8*/ 	.byte	0x04, 0x17
        /*00ba*/ 	.short	(.L_31 - .L_30)
.L_30:
        /*00bc*/ 	.word	0x00000000
        /*00c0*/ 	.short	0x0002
        /*00c2*/ 	.short	0x0010
        /*00c4*/ 	.byte	0x00, 0xf4, 0x21, 0x00


	//----- nvinfo : EIATTR_KPARAM_INFO
	.align		4
.L_31:
        /*00c8*/ 	.byte	0x04, 0x17
        /*00ca*/ 	.short	(.L_33 - .L_32)
.L_32:
        /*00cc*/ 	.word	0x00000000
        /*00d0*/ 	.short	0x0001
        /*00d2*/ 	.short	0x0008
        /*00d4*/ 	.byte	0x00, 0xf4, 0x21, 0x00


	//----- nvinfo : EIATTR_KPARAM_INFO
	.align		4
.L_33:
        /*00d8*/ 	.byte	0x04, 0x17
        /*00da*/ 	.short	(.L_35 - .L_34)
.L_34:
        /*00dc*/ 	.word	0x00000000
        /*00e0*/ 	.short	0x0000
        /*00e2*/ 	.short	0x0000
        /*00e4*/ 	.byte	0x00, 0xf4, 0x21, 0x00


	//----- nvinfo : EIATTR_SPARSE_MMA_MASK
	.align		4
.L_35:
        /*00e8*/ 	.byte	0x03, 0x50
        /*00ea*/ 	.short	0x0000


	//----- nvinfo : EIATTR_MAXREG_COUNT
	.align		4
        /*00ec*/ 	.byte	0x03, 0x1b
        /*00ee*/ 	.short	0x0080


	//----- nvinfo : EIATTR_NUM_BARRIERS
	.align		4
        /*00f0*/ 	.byte	0x02, 0x4c
        /*00f2*/ 	.byte	0x01
	.zero		1


	//----- nvinfo : EIATTR_ANNOTATIONS
	.align		4
        /*00f4*/ 	.byte	0x04, 0x55
        /*00f6*/ 	.short	(.L_37 - .L_36)


	//   ....[0]....
.L_36:
        /*00f8*/ 	.word	0x00000001
        /*00fc*/ 	.byte	0xf0, 0x05, 0x00, 0x00, 0x01, 0x00, 0x00, 0x00, 0x20, 0x06, 0x00, 0x00, 0x01, 0x00, 0x00, 0x00
        /* <DEDUP_REMOVED lines=90> */
        /*06ac*/ 	.byte	0xb0, 0x68, 0x00, 0x00, 0x01, 0x00, 0x00, 0x00, 0xc0, 0x68, 0x00, 0x00


	//----- nvinfo : EIATTR_MERCURY_ISA_VERSION
	.align		4
.L_37:
        /*06b8*/ 	.byte	0x03, 0x5f
        /*06ba*/ 	.short	0x0101


	//----- nvinfo : EIATTR_EXIT_INSTR_OFFSETS
	.align		4
        /*06bc*/ 	.byte	0x04, 0x1c
        /*06be*/ 	.short	(.L_39 - .L_38)


	//   ....[0]....
.L_38:
        /*06c0*/ 	.word	0x00006d60


	//   ....[1]....
        /*06c4*/ 	.word	0x00006d90


	//----- nvinfo : EIATTR_REQNTID
	.align		4
.L_39:
        /*06c8*/ 	.byte	0x04, 0x10
        /*06ca*/ 	.short	(.L_41 - .L_40)
.L_40:
        /*06cc*/ 	.word	0x00000200
        /*06d0*/ 	.word	0x00000001
        /*06d4*/ 	.word	0x00000001


	//----- nvinfo : EIATTR_CBANK_PARAM_SIZE
	.align		4
.L_41:
        /*06d8*/ 	.byte	0x03, 0x19
        /*06da*/ 	.short	0x0050


	//----- nvinfo : EIATTR_PARAM_CBANK
	.align		4
        /*06dc*/ 	.byte	0x04, 0x0a
        /*06de*/ 	.short	(.L_43 - .L_42)
	.align		4
.L_42:
        /*06e0*/ 	.word	index@(.nv.constant0.matmul_kernel)
        /*06e4*/ 	.short	0x0210
        /*06e6*/ 	.short	0x0050


	//----- nvinfo : EIATTR_SW_WAR
	.align		4
.L_43:
        /*06e8*/ 	.byte	0x04, 0x36
        /*06ea*/ 	.short	(.L_45 - .L_44)
.L_44:
        /*06ec*/ 	.word	0x00000008
.L_45:


//--------------------- .nv.callgraph             --------------------------
	.section	.nv.callgraph,"",@"SHT_CUDA_CALLGRAPH"
	.align	4
	.sectionentsize	8
	.align		4
        /*0000*/ 	.word	0x00000000
	.align		4
        /*0004*/ 	.word	0xffffffff
	.align		4
        /*0008*/ 	.word	0x00000000
	.align		4
        /*000c*/ 	.word	0xfffffffe
	.align		4
        /*0010*/ 	.word	0x00000000
	.align		4
        /*0014*/ 	.word	0xfffffffd
	.align		4
        /*0018*/ 	.word	0x00000000
	.align		4
        /*001c*/ 	.word	0xfffffffc


//--------------------- .text.matmul_kernel       --------------------------
	.section	.text.matmul_kernel,"ax",@progbits
	.align	128
        .global         matmul_kernel
        .type           matmul_kernel,@function
        .size           matmul_kernel,(.L_x_3 - matmul_kernel)
        .other          matmul_kernel,@"STO_CUDA_ENTRY STV_DEFAULT"
matmul_kernel:
.text.matmul_kernel:
[----:B------:R-:W0:Y:S08]  /*0000*/  LDC R1, c[0x0][0x28] ;  /* 0x00000a00ff017b82 */ /* 0x000e300000000800 */
[----:B------:R-:W1:Y:S01]  /*0010*/  LDC.64 R28, c[0x0][0x228] ;  /* 0x00008a00ff1c7b82 */ /* 0x000e620000000a00 */
[----:B------:R-:W2:Y:S01]  /*0020*/  S2R R5, SR_CTAID.X ;  /* 0x0000000000057919 */ /* 0x000ea20000002500 */
[----:B0-----:R-:W-:Y:S01]  /*0030*/  VIADD R1, R1, 0xfffffea0 ;  /* 0xfffffea001017836 */ /* 0x001fe20000000000 */
[----:B------:R-:W-:Y:S01]  /*0040*/  UMOV UR6, 0x400 ;  /* 0x0000040000067882 */ /* 0x000fe20000000000 */
[----:B------:R-:W-:Y:S01]  /*0050*/  ULDC.64 UR12, c[0x0][0x208] ;  /* 0x00008200000c7ab9 */ /* 0x000fe20000000a00 */
[----:B------:R-:W0:Y:S01]  /*0060*/  S2R R96, SR_TID.X ;  /* 0x0000000000607919 */ /* 0x000e220000002100 */
[----:B------:R-:W-:-:S02]  /*0070*/  CS2R R24, SRZ ;  /* 0x0000000000187805 */ /* 0x000fc4000001ff00 */
[----:B------:R-:W-:Y:S01]  /*0080*/  CS2R R26, SRZ ;  /* 0x00000000001a7805 */ /* 0x000fe2000001ff00 */
[----:B------:R-:W3:Y:S01]  /*0090*/  LDC R16, c[0x0][0x230] ;  /* 0x00008c00ff107b82 */ /* 0x000ee20000000800 */
[----:B------:R-:W-:Y:S02]  /*00a0*/  CS2R R12, SRZ ;  /* 0x00000000000c7805 */ /* 0x000fe4000001ff00 */
[----:B------:R-:W-:-:S05]  /*00b0*/  CS2R R14, SRZ ;  /* 0x00000000000e7805 */ /* 0x000fca000001ff00 */
[----:B------:R-:W4:Y:S01]  /*00c0*/  S2UR UR4, SR_CgaCtaId ;  /* 0x00000000000479c3 */ /* 0x000f220000008800 */
[----:B-1----:R-:W-:-:S05]  /*00d0*/  VIADD R0, R29, 0x7f ;  /* 0x0000007f1d007836 */ /* 0x002fca0000000000 */
[----:B------:R-:W-:Y:S01]  /*00e0*/  SHF.R.S32.HI R3, RZ, 0x1f, R0 ;  /* 0x0000001fff037819 */ /* 0x000fe20000011400 */
[----:B---3--:R-:W-:-:S03]  /*00f0*/  VIADD R16, R16, 0x7f ;  /* 0x0000007f10107836 */ /* 0x008fc60000000000 */
[----:B------:R-:W-:Y:S02]  /*0100*/  LEA.HI R3, R3, R0, RZ, 0x7 ;  /* 0x0000000003037211 */ /* 0x000fe400078f38ff */
[----:B--2---:R-:W-:Y:S02]  /*0110*/  IABS R8, R5 ;  /* 0x0000000500087213 */ /* 0x004fe40000000000 */
[----:B------:R-:W-:Y:S02]  /*0120*/  SHF.R.S32.HI R3, RZ, 0x7, R3 ;  /* 0x00000007ff037819 */ /* 0x000fe40000011403 */
[----:B0-----:R-:W-:Y:S01]  /*0130*/  LOP3.LUT R88, R96, 0x7f, RZ, 0xc0, !PT ;  /* 0x0000007f60587812 */ /* 0x001fe200078ec0ff */
[----:B----4-:R-:W-:Y:S02]  /*0140*/  ULEA UR6, UR4, UR6, 0x18 ;  /* 0x0000000604067291 */ /* 0x010fe4000f8ec03f */
[----:B------:R-:W-:-:S05]  /*0150*/  IMAD.SHL.U32 R4, R3, 0x8, RZ ;  /* 0x0000000803047824 */ /* 0x000fca00078e00ff */
[-C--:B------:R-:W-:Y:S02]  /*0160*/  IABS R7, R4.reuse ;  /* 0x0000000400077213 */ /* 0x080fe40000000000 */
[----:B------:R-:W-:Y:S02]  /*0170*/  IABS R10, R4 ;  /* 0x00000004000a7213 */ /* 0x000fe40000000000 */
[----:B------:R-:W0:Y:S08]  /*0180*/  I2F.RP R0, R7 ;  /* 0x0000000700007306 */ /* 0x000e300000209400 */
[----:B0-----:R-:W0:Y:S02]  /*0190*/  MUFU.RCP R0, R0 ;  /* 0x0000000000007308 */ /* 0x001e240000001000 */
[----:B0-----:R-:W-:-:S02]  /*01a0*/  VIADD R2, R0, 0xffffffe ;  /* 0x0ffffffe00027836 */ /* 0x001fc40000000000 */
[----:B------:R-:W-:-:S04]  /*01b0*/  IMAD.MOV R0, RZ, RZ, -R10 ;  /* 0x000000ffff007224 */ /* 0x000fc800078e0a0a */
[----:B------:R0:W1:Y:S02]  /*01c0*/  F2I.FTZ.U32.TRUNC.NTZ R3, R2 ;  /* 0x0000000200037305 */ /* 0x000064000021f000 */
[----:B0-----:R-:W-:Y:S02]  /*01d0*/  IMAD.MOV.U32 R2, RZ, RZ, RZ ;  /* 0x000000ffff027224 */ /* 0x001fe400078e00ff */
[----:B-1----:R-:W-:-:S04]  /*01e0*/  IMAD.MOV R6, RZ, RZ, -R3 ;  /* 0x000000ffff067224 */ /* 0x002fc800078e0a03 */
[----:B------:R-:W-:Y:S02]  /*01f0*/  IMAD R9, R6, R7, RZ ;  /* 0x0000000706097224 */ /* 0x000fe400078e02ff */
[----:B------:R-:W-:Y:S02]  /*0200*/  IMAD.MOV.U32 R6, RZ, RZ, R8 ;  /* 0x000000ffff067224 */ /* 0x000fe400078e0008 */
[----:B------:R-:W-:-:S06]  /*0210*/  IMAD.HI.U32 R3, R3, R9, R2 ;  /* 0x0000000903037227 */ /* 0x000fcc00078e0002 */
[----:B------:R-:W-:-:S04]  /*0220*/  IMAD.HI.U32 R3, R3, R6, RZ ;  /* 0x0000000603037227 */ /* 0x000fc800078e00ff */
[----:B------:R-:W-:-:S05]  /*0230*/  IMAD R0, R3, R0, R6 ;  /* 0x0000000003007224 */ /* 0x000fca00078e0206 */
[----:B------:R-:W-:-:S13]  /*0240*/  ISETP.GT.U32.AND P1, PT, R7, R0, PT ;  /* 0x000000000700720c */ /* 0x000fda0003f24070 */
[----:B------:R-:W-:Y:S02]  /*0250*/  @!P1 IMAD.IADD R0, R0, 0x1, -R7 ;  /* 0x0000000100009824 */ /* 0x000fe400078e0a07 */
[----:B------:R-:W-:Y:S01]  /*0260*/  @!P1 VIADD R3, R3, 0x1 ;  /* 0x0000000103039836 */ /* 0x000fe20000000000 */
[----:B------:R-:W-:Y:S02]  /*0270*/  ISETP.NE.AND P1, PT, R4, RZ, PT ;  /* 0x000000ff0400720c */ /* 0x000fe40003f25270 */
[----:B------:R-:W-:Y:S02]  /*0280*/  ISETP.GE.U32.AND P0, PT, R0, R7, PT ;  /* 0x000000070000720c */ /* 0x000fe40003f06070 */
[----:B------:R-:W-:-:S04]  /*0290*/  LOP3.LUT R0, R5, R4, RZ, 0x3c, !PT ;  /* 0x0000000405007212 */ /* 0x000fc800078e3cff */
[----:B------:R-:W-:Y:S01]  /*02a0*/  ISETP.GE.AND P2, PT, R0, RZ, PT ;  /* 0x000000ff0000720c */ /* 0x000fe20003f46270 */
[----:B------:R-:W-:-:S06]  /*02b0*/  VIADD R0, R28, 0x7f ;  /* 0x0000007f1c007836 */ /* 0x000fcc0000000000 */
[----:B------:R-:W-:-:S04]  /*02c0*/  @P0 VIADD R3, R3, 0x1 ;  /* 0x0000000103030836 */ /* 0x000fc80000000000 */
[----:B------:R-:W-:Y:S01]  /*02d0*/  IMAD.MOV.U32 R2, RZ, RZ, R3 ;  /* 0x000000ffff027224 */ /* 0x000fe200078e0003 */
[----:B------:R-:W-:-:S03]  /*02e0*/  SHF.R.S32.HI R3, RZ, 0x1f, R0 ;  /* 0x0000001fff037819 */ /* 0x000fc60000011400 */
[----:B------:R-:W-:Y:S01]  /*02f0*/  @!P2 IMAD.MOV R2, RZ, RZ, -R2 ;  /* 0x000000ffff02a224 */ /* 0x000fe200078e0a02 */
[----:B------:R-:W-:Y:S02]  /*0300*/  @!P1 LOP3.LUT R2, RZ, R4, RZ, 0x33, !PT ;  /* 0x00000004ff029212 */ /* 0x000fe400078e33ff */
[----:B------:R-:W-:-:S03]  /*0310*/  LEA.HI R3, R3, R0, RZ, 0x7 ;  /* 0x0000000003037211 */ /* 0x000fc600078f38ff */
[----:B------:R-:W-:Y:S02]  /*0320*/  IMAD.SHL.U32 R6, R2, 0x8, RZ ;  /* 0x0000000802067824 */ /* 0x000fe400078e00ff */
[----:B------:R-:W-:-:S03]  /*0330*/  IMAD.MOV R2, RZ, RZ, -R2 ;  /* 0x000000ffff027224 */ /* 0x000fc600078e0a02 */
[----:B------:R-:W-:Y:S01]  /*0340*/  LEA.HI.SX32 R3, R3, -R6, 0x19 ;  /* 0x8000000603037211 */ /* 0x000fe200078fcaff */
[----:B------:R-:W-:-:S03]  /*0350*/  IMAD R4, R4, R2, R5 ;  /* 0x0000000204047224 */ /* 0x000fc600078e0205 */
[----:B------:R-:W-:Y:S02]  /*0360*/  VIMNMX R11, R3, 0x8, PT ;  /* 0x00000008030b7848 */ /* 0x000fe40003fe0100 */
[----:B------:R-:W-:Y:S02]  /*0370*/  IABS R9, R4 ;  /* 0x0000000400097213 */ /* 0x000fe40000000000 */
[----:B------:R-:W-:-:S04]  /*0380*/  IABS R7, R11 ;  /* 0x0000000b00077213 */ /* 0x000fc80000000000 */
[----:B------:R-:W0:Y:S08]  /*0390*/  I2F.RP R0, R7 ;  /* 0x0000000700007306 */ /* 0x000e300000209400 */
[----:B0-----:R-:W0:Y:S02]  /*03a0*/  MUFU.RCP R0, R0 ;  /* 0x0000000000007308 */ /* 0x001e240000001000 */
[----:B0-----:R-:W-:-:S06]  /*03b0*/  VIADD R3, R0, 0xffffffe ;  /* 0x0ffffffe00037836 */ /* 0x001fcc0000000000 */
[----:B------:R-:W0:Y:S02]  /*03c0*/  F2I.FTZ.U32.TRUNC.NTZ R3, R3 ;  /* 0x0000000300037305 */ /* 0x000e24000021f000 */
[----:B0-----:R-:W-:-:S04]  /*03d0*/  IMAD.MOV R8, RZ, RZ, -R3 ;  /* 0x000000ffff087224 */ /* 0x001fc800078e0a03 */
[----:B------:R-:W-:Y:S01]  /*03e0*/  IMAD.MOV.U32 R2, RZ, RZ, R8 ;  /* 0x000000ffff027224 */ /* 0x000fe200078e0008 */
[----:B------:R-:W-:-:S03]  /*03f0*/  IABS R8, R11 ;  /* 0x0000000b00087213 */ /* 0x000fc60000000000 */
[----:B------:R-:W-:Y:S02]  /*0400*/  IMAD R5, R2, R7, RZ ;  /* 0x0000000702057224 */ /* 0x000fe400078e02ff */
[----:B------:R-:W-:Y:S02]  /*0410*/  IMAD.MOV.U32 R2, RZ, RZ, RZ ;  /* 0x000000ffff027224 */ /* 0x000fe400078e00ff */
[----:B------:R-:W-:Y:S02]  /*0420*/  IMAD.MOV R0, RZ, RZ, -R8 ;  /* 0x000000ffff007224 */ /* 0x000fe400078e0a08 */
[----:B------:R-:W-:-:S06]  /*0430*/  IMAD.HI.U32 R2, R3, R5, R2 ;  /* 0x0000000503027227 */ /* 0x000fcc00078e0002 */
[----:B------:R-:W-:-:S04]  /*0440*/  IMAD.HI.U32 R2, R2, R9, RZ ;  /* 0x0000000902027227 */ /* 0x000fc800078e00ff */
[----:B------:R-:W-:Y:S01]  /*0450*/  IMAD R0, R2, R0, R9 ;  /* 0x0000000002007224 */ /* 0x000fe200078e0209 */
[----:B------:R-:W-:-:S04]  /*0460*/  CS2R R8, SRZ ;  /* 0x0000000000087805 */ /* 0x000fc8000001ff00 */
[----:B------:R-:W-:-:S13]  /*0470*/  ISETP.GT.U32.AND P1, PT, R7, R0, PT ;  /* 0x000000000700720c */ /* 0x000fda0003f24070 */
[----:B------:R-:W-:Y:S02]  /*0480*/  @!P1 IMAD.IADD R0, R0, 0x1, -R7 ;  /* 0x0000000100009824 */ /* 0x000fe400078e0a07 */
[----:B------:R-:W-:Y:S01]  /*0490*/  @!P1 VIADD R2, R2, 0x1 ;  /* 0x0000000102029836 */ /* 0x000fe20000000000 */
[----:B------:R-:W-:Y:S02]  /*04a0*/  ISETP.NE.AND P1, PT, R11, RZ, PT ;  /* 0x000000ff0b00720c */ /* 0x000fe40003f25270 */
[----:B------:R-:W-:Y:S02]  /*04b0*/  ISETP.GE.U32.AND P0, PT, R0, R7, PT ;  /* 0x000000070000720c */ /* 0x000fe40003f06070 */
[----:B------:R-:W-:-:S04]  /*04c0*/  LOP3.LUT R0, R4, R11, RZ, 0x3c, !PT ;  /* 0x0000000b04007212 */ /* 0x000fc800078e3cff */
[----:B------:R-:W-:-:S07]  /*04d0*/  ISETP.GE.AND P2, PT, R0, RZ, PT ;  /* 0x000000ff0000720c */ /* 0x000fce0003f46270 */
[----:B------:R-:W-:Y:S01]  /*04e0*/  @P0 VIADD R2, R2, 0x1 ;  /* 0x0000000102020836 */ /* 0x000fe20000000000 */
[----:B------:R-:W-:-:S05]  /*04f0*/  ISETP.GE.AND P0, PT, R16, 0x80, PT ;  /* 0x000000801000780c */ /* 0x000fca0003f06270 */
[----:B------:R-:W-:Y:S01]  /*0500*/  @!P2 IMAD.MOV R2, RZ, RZ, -R2 ;  /* 0x000000ffff02a224 */ /* 0x000fe200078e0a02 */
[----:B------:R-:W-:-:S05]  /*0510*/  @!P1 LOP3.LUT R2, RZ, R11, RZ, 0x33, !PT ;  /* 0x0000000bff029212 */ /* 0x000fca00078e33ff */
[----:B------:R-:W-:Y:S02]  /*0520*/  IMAD.MOV R0, RZ, RZ, -R2 ;  /* 0x000000ffff007224 */ /* 0x000fe400078e0a02 */
[----:B------:R-:W-:Y:S02]  /*0530*/  IMAD.SHL.U32 R17, R2, 0x80, RZ ;  /* 0x0000008002117824 */ /* 0x000fe400078e00ff */
[----:B------:R-:W-:Y:S01]  /*0540*/  IMAD R0, R11, R0, R4 ;  /* 0x000000000b007224 */ /* 0x000fe200078e0204 */
[----:B------:R-:W-:Y:S02]  /*0550*/  CS2R R10, SRZ ;  /* 0x00000000000a7805 */ /* 0x000fe4000001ff00 */
[----:B------:R-:W-:Y:S01]  /*0560*/  CS2R R4, SRZ ;  /* 0x0000000000047805 */ /* 0x000fe2000001ff00 */
[----:B------:R-:W-:Y:S01]  /*0570*/  IMAD.IADD R3, R6, 0x1, R0 ;  /* 0x0000000106037824 */ /* 0x000fe200078e0200 */
[----:B------:R-:W-:Y:S02]  /*0580*/  SHF.R.U32.HI R0, RZ, 0x7, R96 ;  /* 0x00000007ff007819 */ /* 0x000fe40000011660 */
[----:B------:R-:W-:Y:S01]  /*0590*/  CS2R R6, SRZ ;  /* 0x0000000000067805 */ /* 0x000fe2000001ff00 */
[----:B------:R-:W-:Y:S01]  /*05a0*/  IMAD R97, R3, 0x80, R88 ;  /* 0x0000008003617824 */ /* 0x000fe200078e0258 */
[----:B------:R-:W-:-:S04]  /*05b0*/  SGXT.U32 R0, R0, 0x2 ;  /* 0x000000020000781a */ /* 0x000fc80000000000 */
[C---:B------:R-:W-:Y:S02]  /*05c0*/  LOP3.LUT R23, R17.reuse, R0, RZ, 0xfc, !PT ;  /* 0x0000000011177212 */ /* 0x040fe400078efcff */
[C-C-:B------:R-:W-:Y:S02]  /*05d0*/  LOP3.LUT R57, R17.reuse, 0x4, R0.reuse, 0xfe, !PT ;  /* 0x0000000411397812 */ /* 0x140fe400078efe00 */
[C-C-:B------:R-:W-:Y:S01]  /*05e0*/  LOP3.LUT R59, R17.reuse, 0x8, R0.reuse, 0xfe, !PT ;  /* 0x00000008113b7812 */ /* 0x140fe200078efe00 */
[----:B------:R0:W-:Y:S01]  /*05f0*/  STL [R1+0x104], R23 ;  /* 0x0001041701007387 */ /* 0x0001e20000100800 */
[C-C-:B------:R-:W-:Y:S02]  /*0600*/  LOP3.LUT R61, R17.reuse, 0xc, R0.reuse, 0xfe, !PT ;  /* 0x0000000c113d7812 */ /* 0x140fe400078efe00 */
[C-C-:B------:R-:W-:Y:S01]  /*0610*/  LOP3.LUT R63, R17.reuse, 0x10, R0.reuse, 0xfe, !PT ;  /* 0x00000010113f7812 */ /* 0x140fe200078efe00 */
[----:B------:R0:W-:Y:S01]  /*0620*/  STL [R1+0x100], R57 ;  /* 0x0001003901007387 */ /* 0x0001e20000100800 */
[----:B------:R-:W-:-:S02]  /*0630*/  LOP3.LUT R65, R17, 0x14, R0, 0xfe, !PT ;  /* 0x0000001411417812 */ /* 0x000fc400078efe00 */
[C-C-:B------:R-:W-:Y:S01]  /*0640*/  LOP3.LUT R66, R17.reuse, 0x18, R0.reuse, 0xfe, !PT ;  /* 0x0000001811427812 */ /* 0x140fe200078efe00 */
[----:B------:R0:W-:Y:S01]  /*0650*/  STL [R1+0xfc], R59 ;  /* 0x0000fc3b01007387 */ /* 0x0001e20000100800 */
        /* <DEDUP_REMOVED lines=36> */
[----:B------:R-:W-:-:S03]  /*08a0*/  LOP3.LUT R95, R17, 0x7c, R0, 0xfe, !PT ;  /* 0x0000007c115f7812 */ /* 0x000fc600078efe00 */
[----:B------:R0:W-:Y:S04]  /*08b0*/  STL [R1+0xc8], R77 ;  /* 0x0000c84d01007387 */ /* 0x0001e80000100800 */
        /* <DEDUP_REMOVED lines=16> */
[----:B------:R0:W-:Y:S01]  /*09c0*/  STL [R1+0x108], R97 ;  /* 0x0001086101007387 */ /* 0x0001e20000100800 */
[----:B------:R-:W-:Y:S05]  /*09d0*/  @!P0 BRA `(.L_x_0) ;  /* 0x00000054000c8947 */ /* 0x000fea0003800000 */
[----:B------:R-:W-:Y:S01]  /*09e0*/  IABS R5, R29 ;  /* 0x0000001d00057213 */ /* 0x000fe20000000000 */
[----:B------:R-:W-:Y:S01]  /*09f0*/  ULDC UR4, c[0x0][0x234] ;  /* 0x00008d0000047ab9 */ /* 0x000fe20000000800 */
[----:B------:R-:W-:Y:S01]  /*0a00*/  IABS R2, R28 ;  /* 0x0000001c00027213 */ /* 0x000fe20000000000 */
[----:B------:R-:W-:Y:S01]  /*0a10*/  ULDC.64 UR8, c[0x0][0x210] ;  /* 0x0000840000087ab9 */ /* 0x000fe20000000a00 */
[----:B------:R-:W1:Y:S01]  /*0a20*/  I2F.RP R4, R5 ;  /* 0x0000000500047306 */ /* 0x000e620000209400 */
[----:B------:R-:W-:Y:S01]  /*0a30*/  IABS R13, R93 ;  /* 0x0000005d000d7213 */ /* 0x000fe20000000000 */
[----:B------:R-:W2:Y:S01]  /*0a40*/  LDC R47, c[0x0][0x238] ;  /* 0x00008e00ff2f7b82 */ /* 0x000ea20000000800 */
[----:B------:R-:W-:Y:S01]  /*0a50*/  IABS R15, R92 ;  /* 0x0000005c000f7213 */ /* 0x000fe20000000000 */
[----:B------:R-:W-:Y:S01]  /*0a60*/  UIADD3 UR15, UR6, 0x8000, URZ ;  /* 0x00008000060f7890 */ /* 0x000fe2000fffe03f */
[----:B------:R-:W-:Y:S01]  /*0a70*/  SHF.R.S32.HI R3, RZ, 0x1f, R16 ;  /* 0x0000001fff037819 */ /* 0x000fe20000011410 */
[----:B------:R-:W-:Y:S01]  /*0a80*/  ULDC UR7, c[0x0][0x230] ;  /* 0x00008c0000077ab9 */ /* 0x000fe20000000800 */
[----:B------:R-:W-:Y:S01]  /*0a90*/  IABS R19, R89 ;  /* 0x0000005900137213 */ /* 0x000fe20000000000 */
[----:B------:R-:W3:Y:S01]  /*0aa0*/  I2F.RP R10, R2 ;  /* 0x00000002000a7306 */ /* 0x000ee20000209400 */
[----:B------:R-:W-:-:S02]  /*0ab0*/  LEA.HI R3, R3, R16, RZ, 0x7 ;  /* 0x0000001003037211 */ /* 0x000fc400078f38ff */
[----:B------:R-:W-:Y:S02]  /*0ac0*/  IABS R16, R91 ;  /* 0x0000005b00107213 */ /* 0x000fe40000000000 */
[----:B------:R-:W-:Y:S02]  /*0ad0*/  IABS R21, R87 ;  /* 0x0000005700157213 */ /* 0x000fe40000000000 */
[----:B------:R-:W-:Y:S01]  /*0ae0*/  IABS R24, R85 ;  /* 0x0000005500187213 */ /* 0x000fe20000000000 */
[----:B-1----:R-:W1:Y:S01]  /*0af0*/  MUFU.RCP R4, R4 ;  /* 0x0000000400047308 */ /* 0x002e620000001000 */
[----:B------:R-:W-:Y:S02]  /*0b00*/  IABS R34, R81 ;  /* 0x0000005100227213 */ /* 0x000fe40000000000 */
[----:B------:R-:W-:Y:S02]  /*0b10*/  IABS R36, R79 ;  /* 0x0000004f00247213 */ /* 0x000fe40000000000 */
[----:B------:R-:W-:-:S02]  /*0b20*/  IABS R44, R74 ;  /* 0x0000004a002c7213 */ /* 0x000fc40000000000 */
[----:B------:R-:W-:Y:S01]  /*0b30*/  IABS R46, R73 ;  /* 0x00000049002e7213 */ /* 0x000fe20000000000 */
[----:B---3--:R-:W3:Y:S01]  /*0b40*/  MUFU.RCP R10, R10 ;  /* 0x0000000a000a7308 */ /* 0x008ee20000001000 */
[----:B------:R-:W-:Y:S02]  /*0b50*/  IABS R54, R69 ;  /* 0x0000004500367213 */ /* 0x000fe40000000000 */
[----:B------:R-:W-:Y:S02]  /*0b60*/  IABS R56, R67 ;  /* 0x0000004300387213 */ /* 0x000fe40000000000 */
[----:B------:R-:W-:Y:S02]  /*0b70*/  IABS R64, R23 ;  /* 0x0000001700407213 */ /* 0x000fe40000000000 */
[----:B------:R-:W-:Y:S01]  /*0b80*/  IABS R26, R84 ;  /* 0x00000054001a7213 */ /* 0x000fe20000000000 */
[----:B-1----:R-:W-:Y:S01]  /*0b90*/  VIADD R8, R4, 0xffffffe ;  /* 0x0ffffffe04087836 */ /* 0x002fe20000000000 */
[----:B------:R-:W-:-:S02]  /*0ba0*/  IABS R30, R83 ;  /* 0x00000053001e7213 */ /* 0x000fc40000000000 */
[----:B------:R-:W-:Y:S01]  /*0bb0*/  IABS R38, R78 ;  /* 0x0000004e00267213 */ /* 0x000fe20000000000 */
[----:B------:R1:W4:Y:S01]  /*0bc0*/  F2I.FTZ.U32.TRUNC.NTZ R9, R8 ;  /* 0x0000000800097305 */ /* 0x000322000021f000 */
[----:B------:R-:W-:Y:S02]  /*0bd0*/  IABS R32, R82 ;  /* 0x0000005200207213 */ /* 0x000fe40000000000 */
[----:B------:R-:W-:Y:S01]  /*0be0*/  IABS R40, R77 ;  /* 0x0000004d00287213 */ /* 0x000fe20000000000 */
[----:B---3--:R-:W-:Y:S01]  /*0bf0*/  VIADD R6, R10, 0xffffffe ;  /* 0x0ffffffe0a067836 */ /* 0x008fe20000000000 */
[----:B------:R-:W-:Y:S02]  /*0c00*/  IABS R10, R95 ;  /* 0x0000005f000a7213 */ /* 0x000fe40000000000 */
[----:B------:R-:W-:Y:S01]  /*0c10*/  IABS R42, R75 ;  /* 0x0000004b002a7213 */ /* 0x000fe20000000000 */
[----:B------:R-:W3:Y:S01]  /*0c20*/  F2I.FTZ.U32.TRUNC.NTZ R7, R6 ;  /* 0x0000000600077305 */ /* 0x000ee2000021f000 */
[----:B-1----:R-:W-:Y:S01]  /*0c30*/  IMAD.MOV.U32 R8, RZ, RZ, RZ ;  /* 0x000000ffff087224 */ /* 0x002fe200078e00ff */
[----:B------:R-:W-:-:S02]  /*0c40*/  IABS R48, R72 ;  /* 0x0000004800307213 */ /* 0x000fc40000000000 */
[----:B------:R-:W-:Y:S02]  /*0c50*/  IABS R50, R71 ;  /* 0x0000004700327213 */ /* 0x000fe40000000000 */
[----:B------:R-:W-:Y:S01]  /*0c60*/  IABS R52, R70 ;  /* 0x0000004600347213 */ /* 0x000fe20000000000 */
[--C-:B----4-:R-:W-:Y:S01]  /*0c70*/  IMAD.MOV R12, RZ, RZ, -R9.reuse ;  /* 0x000000ffff0c7224 */ /* 0x110fe200078e0a09 */
[----:B------:R-:W-:Y:S02]  /*0c80*/  IABS R60, R66 ;  /* 0x00000042003c7213 */ /* 0x000fe40000000000 */
[----:B------:R-:W-:Y:S01]  /*0c90*/  IABS R58, R63 ;  /* 0x0000003f003a7213 */ /* 0x000fe20000000000 */
[----:B------:R-:W-:Y:S01]  /*0ca0*/  IMAD R11, R12, R5, RZ ;  /* 0x000000050c0b7224 */ /* 0x000fe200078e02ff */
[----:B------:R-:W-:Y:S02]  /*0cb0*/  IABS R12, R94 ;  /* 0x0000005e000c7213 */ /* 0x000fe40000000000 */
[----:B------:R-:W-:Y:S01]  /*0cc0*/  IABS R62, R65 ;  /* 0x00000041003e7213 */ /* 0x000fe20000000000 */
[----:B------:R-:W-:Y:S01]  /*0cd0*/  IMAD.HI.U32 R4, R9, R11, R8 ;  /* 0x0000000b09047227 */ /* 0x000fe200078e0008 */
[----:B------:R-:W-:-:S02]  /*0ce0*/  IABS R68, R61 ;  /* 0x0000003d00447213 */ /* 0x000fc40000000000 */
[----:B------:R-:W-:Y:S01]  /*0cf0*/  IABS R76, R59 ;  /* 0x0000003b004c7213 */ /* 0x000fe20000000000 */
[----:B---3--:R-:W-:Y:S01]  /*0d00*/  IMAD.MOV R17, RZ, RZ, -R7 ;  /* 0x000000ffff117224 */ /* 0x008fe200078e0a07 */
[----:B------:R-:W-:Y:S01]  /*0d10*/  IABS R80, R57 ;  /* 0x0000003900507213 */ /* 0x000fe20000000000 */
[----:B------:R-:W-:Y:S01]  /*0d20*/  IMAD.HI.U32 R6, R4, R10, RZ ;  /* 0x0000000a04067227 */ /* 0x000fe200078e00ff */
[C---:B------:R-:W-:Y:S02]  /*0d30*/  LOP3.LUT R43, R0.reuse, 0x34, RZ, 0xfc, !PT ;  /* 0x00000034002b7812 */ /* 0x040fe400078efcff */
[----:B------:R-:W-:Y:S01]  /*0d40*/  LOP3.LUT R45, R0, 0x2c, RZ, 0xfc, !PT ;  /* 0x0000002c002d7812 */ /* 0x000fe200078efcff */
[----:B------:R-:W-:Y:S01]  /*0d50*/  IMAD.HI.U32 R8, R4, R12, RZ ;  /* 0x0000000c04087227 */ /* 0x000fe200078e00ff */
[----:B------:R-:W-:Y:S02]  /*0d60*/  SHF.R.S32.HI R3, RZ, 0x7, R3 ;  /* 0x00000007ff037819 */ /* 0x000fe40000011403 */
[----:B------:R-:W-:Y:S01]  /*0d70*/  LOP3.LUT R49, R0, 0x20, RZ, 0xfc, !PT ;  /* 0x0000002000317812 */ /* 0x000fe200078efcff */
[----:B------:R-:W-:Y:S01]  /*0d80*/  IMAD.HI.U32 R9, R4, R13, RZ ;  /* 0x0000000d04097227 */ /* 0x000fe200078e00ff */
[----:B------:R-:W-:-:S02]  /*0d90*/  LOP3.LUT R51, R0, 0x18, RZ, 0xfc, !PT ;  /* 0x0000001800337812 */ /* 0x000fc400078efcff */
[C---:B------:R-:W-:Y:S01]  /*0da0*/  LOP3.LUT R53, R0.reuse, 0x10, RZ, 0xfc, !PT ;  /* 0x0000001000357812 */ /* 0x040fe200078efcff */
[----:B------:R-:W-:Y:S01]  /*0db0*/  IMAD.MOV R11, RZ, RZ, -R6 ;  /* 0x000000ffff0b7224 */ /* 0x000fe200078e0a06 */
[----:B------:R-:W-:Y:S01]  /*0dc0*/  LOP3.LUT R55, R0, 0x8, RZ, 0xfc, !PT ;  /* 0x0000000800377812 */ /* 0x000fe200078efcff */
[----:B------:R-:W-:Y:S02]  /*0dd0*/  IMAD R17, R17, R2, RZ ;  /* 0x0000000211117224 */ /* 0x000fe400078e02ff */
[----:B------:R-:W-:Y:S02]  /*0de0*/  IMAD.MOV R8, RZ, RZ, -R8 ;  /* 0x000000ffff087224 */ /* 0x000fe400078e0a08 */
[----:B------:R-:W-:Y:S02]  /*0df0*/  IMAD.MOV R14, RZ, RZ, -R9 ;  /* 0x000000ffff0e7224 */ /* 0x000fe400078e0a09 */
[----:B------:R-:W-:Y:S02]  /*0e00*/  IMAD.MOV.U32 R6, RZ, RZ, RZ ;  /* 0x000000ffff067224 */ /* 0x000fe400078e00ff */
[----:B------:R-:W-:-:S04]  /*0e10*/  IMAD.HI.U32 R9, R4, R15, RZ ;  /* 0x0000000f04097227 */ /* 0x000fc800078e00ff */
[----:B------:R-:W-:Y:S01]  /*0e20*/  IMAD.HI.U32 R7, R7, R17, R6 ;  /* 0x0000001107077227 */ /* 0x000fe200078e0006 */
[----:B------:R-:W-:-:S03]  /*0e30*/  IABS R17, R90 ;  /* 0x0000005a00117213 */ /* 0x000fc60000000000 */
[C---:B------:R-:W-:Y:S02]  /*0e40*/  IMAD R8, R5.reuse, R8, R12 ;  /* 0x0000000805087224 */ /* 0x040fe400078e020c */
[----:B------:R-:W-:Y:S02]  /*0e50*/  IMAD.MOV R12, RZ, RZ, -R9 ;  /* 0x000000ffff0c7224 */ /* 0x000fe400078e0a09 */
[C---:B------:R-:W-:Y:S01]  /*0e60*/  IMAD R6, R5.reuse, R11, R10 ;  /* 0x0000000b05067224 */ /* 0x040fe200078e020a */
[C---:B------:R-:W-:Y:S01]  /*0e70*/  ISETP.GT.U32.AND P1, PT, R5.reuse, R8, PT ;  /* 0x000000080500720c */ /* 0x040fe20003f24070 */
[C---:B------:R-:W-:Y:S01]  /*0e80*/  IMAD R12, R5.reuse, R12, R15 ;  /* 0x0000000c050c7224 */ /* 0x040fe200078e020f */
[----:B------:R-:W-:Y:S01]  /*0e90*/  IABS R15, R86 ;  /* 0x00000056000f7213 */ /* 0x000fe20000000000 */
[C---:B------:R-:W-:Y:S01]  /*0ea0*/  IMAD.HI.U32 R9, R4.reuse, R16, RZ ;  /* 0x0000001004097227 */ /* 0x040fe200078e00ff */
[C---:B------:R-:W-:Y:S02]  /*0eb0*/  ISETP.GT.U32.AND P0, PT, R5.reuse, R6, PT ;  /* 0x000000060500720c */ /* 0x040fe40003f04070 */
[----:B------:R-:W-:Y:S01]  /*0ec0*/  ISETP.GT.U32.AND P2, PT, R5, R12, PT ;  /* 0x0000000c0500720c */ /* 0x000fe20003f44070 */
[----:B------:R-:W-:-:S04]  /*0ed0*/  IMAD.HI.U32 R11, R4, R17, RZ ;  /* 0x00000011040b7227 */ /* 0x000fc800078e00ff */
[----:B------:R-:W-:Y:S02]  /*0ee0*/  IMAD R10, R5, R14, R13 ;  /* 0x0000000e050a7224 */ /* 0x000fe400078e020d */
[----:B------:R-:W-:-:S03]  /*0ef0*/  IMAD.HI.U32 R13, R4, R19, RZ ;  /* 0x00000013040d7227 */ /* 0x000fc600078e00ff */
[----:B------:R-:W-:Y:S01]  /*0f00*/  ISETP.GT.U32.AND P4, PT, R5, R10, PT ;  /* 0x0000000a0500720c */ /* 0x000fe20003f84070 */
[----:B------:R-:W-:-:S04]  /*0f10*/  IMAD.HI.U32 R14, R4, R21, RZ ;  /* 0x00000015040e7227 */ /* 0x000fc800078e00ff */
[----:B------:R-:W-:Y:S02]  /*0f20*/  IMAD.MOV R9, RZ, RZ, -R9 ;  /* 0x000000ffff097224 */ /* 0x000fe400078e0a09 */
[----:B------:R-:W-:Y:S02]  /*0f30*/  IMAD.MOV R18, RZ, RZ, -R11 ;  /* 0x000000ffff127224 */ /* 0x000fe400078e0a0b */
[----:B------:R-:W-:Y:S02]  /*0f40*/  IMAD.MOV.U32 R11, RZ, RZ, R15 ;  /* 0x000000ffff0b7224 */ /* 0x000fe400078e000f */
[----:B------:R-:W-:Y:S02]  /*0f50*/  IMAD.MOV R20, RZ, RZ, -R13 ;  /* 0x000000ffff147224 */ /* 0x000fe400078e0a0d */
[----:B------:R-:W-:Y:S02]  /*0f60*/  IMAD.MOV R22, RZ, RZ, -R14 ;  /* 0x000000ffff167224 */ /* 0x000fe400078e0a0e */
[----:B------:R-:W-:-:S02]  /*0f70*/  IMAD R14, R5, R9, R16 ;  /* 0x00000009050e7224 */ /* 0x000fc400078e0210 */
[----:B------:R-:W-:-:S03]  /*0f80*/  IMAD.HI.U32 R9, R4, R11, RZ ;  /* 0x0000000b04097227 */ /* 0x000fc600078e00ff */
[C---:B------:R-:W-:Y:S01]  /*0f90*/  ISETP.GT.U32.AND P3, PT, R5.reuse, R14, PT ;  /* 0x0000000e0500720c */ /* 0x040fe20003f64070 */
[C---:B------:R-:W-:Y:S01]  /*0fa0*/  IMAD R16, R5.reuse, R18, R17 ;  /* 0x0000001205107224 */ /* 0x040fe200078e0211 */
[C---:B------:R-:W-:Y:S01]  /*0fb0*/  LOP3.LUT R17, R0.reuse, 0x48, RZ, 0xfc, !PT ;  /* 0x0000004800117812 */ /* 0x040fe200078efcff */
[C---:B------:R-:W-:Y:S01]  /*0fc0*/  IMAD R18, R5.reuse, R20, R19 ;  /* 0x0000001405127224 */ /* 0x040fe200078e0213 */
[----:B------:R-:W-:Y:S01]  /*0fd0*/  LOP3.LUT R19, R0, 0x40, RZ, 0xfc, !PT ;  /* 0x0000004000137812 */ /* 0x000fe200078efcff */
[----:B------:R-:W-:Y:S02]  /*0fe0*/  IMAD R20, R5, R22, R21 ;  /* 0x0000001605147224 */ /* 0x000fe400078e0215 */
[----:B------:R-:W-:Y:S02]  /*0ff0*/  IMAD.MOV R22, RZ, RZ, -R9 ;  /* 0x000000ffff167224 */ /* 0x000fe400078e0a09 */
[----:B------:R-:W-:-:S04]  /*1000*/  IMAD.HI.U32 R9, R4, R24, RZ ;  /* 0x0000001804097227 */ /* 0x000fc800078e00ff */
[----:B------:R-:W-:Y:S02]  /*1010*/  IMAD.MOV R9, RZ, RZ, -R9 ;  /* 0x000000ffff097224 */ /* 0x000fe400078e0a09 */
[----:B------:R-:W-:Y:S02]  /*1020*/  @!P0 IMAD.IADD R6, R6, 0x1, -R5 ;  /* 0x0000000106068824 */ /* 0x000fe400078e0a05 */
[----:B------:R-:W-:Y:S02]  /*1030*/  IMAD R24, R5, R9, R24 ;  /* 0x0000000905187224 */ /* 0x000fe400078e0218 */
[----:B------:R-:W-:-:S04]  /*1040*/  IMAD.HI.U32 R9, R4, R34, RZ ;  /* 0x0000002204097227 */ /* 0x000fc800078e00ff */
[----:B------:R-:W-:Y:S02]  /*1050*/  IMAD.MOV R9, RZ, RZ, -R9 ;  /* 0x000000ffff097224 */ /* 0x000fe400078e0a09 */
[----:B------:R-:W-:Y:S01]  /*1060*/  @!P1 IMAD.IADD R8, R8, 0x1, -R5 ;  /* 0x0000000108089824 */ /* 0x000fe200078e0a05 */
[C---:B------:R-:W-:Y:S01]  /*1070*/  ISETP.GT.U32.AND P1, PT, R5.reuse, R6, PT ;  /* 0x000000060500720c */ /* 0x040fe20003f24070 */
        /* <DEDUP_REMOVED lines=13> */
[C---:B------:R-:W-:Y:S02]  /*1150*/  IMAD R22, R5.reuse, R22, R11 ;  /* 0x0000001605167224 */ /* 0x040fe400078e020b */
[----:B------:R-:W-:Y:S02]  /*1160*/  IMAD R46, R5, R9, R46 ;  /* 0x00000009052e7224 */ /* 0x000fe400078e022e */
[----:B------:R-:W-:-:S04]  /*1170*/  IMAD.HI.U32 R9, R4, R54, RZ ;  /* 0x0000003604097227 */ /* 0x000fc800078e00ff */
[----:B------:R-:W-:Y:S02]  /*1180*/  IMAD.MOV R9, RZ, RZ, -R9 ;  /* 0x000000ffff097224 */ /* 0x000fe400078e0a09 */
[----:B------:R-:W-:-:S04]  /*1190*/  IMAD.HI.U32 R11, R4, R26, RZ ;  /* 0x0000001a040b7227 */ /* 0x000fc800078e00ff */
[----:B------:R-:W-:Y:S02]  /*11a0*/  IMAD R54, R5, R9, R54 ;  /* 0x0000000905367224 */ /* 0x000fe400078e0236 */
[----:B------:R-:W-:-:S04]  /*11b0*/  IMAD.HI.U32 R9, R4, R56, RZ ;  /* 0x0000003804097227 */ /* 0x000fc800078e00ff */
[----:B------:R-:W-:Y:S02]  /*11c0*/  IMAD.MOV R9, RZ, RZ, -R9 ;  /* 0x000000ffff097224 */ /* 0x000fe400078e0a09 */
[----:B------:R-:W-:Y:S01]  /*11d0*/  @!P3 IMAD.IADD R14, R14, 0x1, -R5 ;  /* 0x000000010e0eb824 */ /* 0x000fe200078e0a05 */
[C---:B------:R-:W-:Y:S01]  /*11e0*/  ISETP.GT.U32.AND P3, PT, R5.reuse, R10, PT ;  /* 0x0000000a0500720c */ /* 0x040fe20003f64070 */
[C---:B------:R-:W-:Y:S02]  /*11f0*/  IMAD R56, R5.reuse, R9, R56 ;  /* 0x0000000905387224 */ /* 0x040fe400078e0238 */
[----:B------:R-:W-:Y:S01]  /*1200*/  IMAD.HI.U32 R9, R4, R64, RZ ;  /* 0x0000004004097227 */ /* 0x000fe200078e00ff */
[----:B------:R-:W-:-:S03]  /*1210*/  ISETP.GT.U32.AND P6, PT, R5, R14, PT ;  /* 0x0000000e0500720c */ /* 0x000fc60003fc4070 */
[----:B------:R-:W-:Y:S02]  /*1220*/  IMAD.MOV R9, RZ, RZ, -R9 ;  /* 0x000000ffff097224 */ /* 0x000fe400078e0a09 */
[----:B------:R-:W-:Y:S02]  /*1230*/  IMAD.MOV R11, RZ, RZ, -R11 ;  /* 0x000000ffff0b7224 */ /* 0x000fe400078e0a0b */
[C---:B------:R-:W-:Y:S02]  /*1240*/  IMAD R64, R5.reuse, R9, R64 ;  /* 0x0000000905407224 */ /* 0x040fe400078e0240 */
[--C-:B------:R-:W-:Y:S01]  /*1250*/  @!P1 IMAD.IADD R6, R6, 0x1, -R5.reuse ;  /* 0x0000000106069824 */ /* 0x100fe200078e0a05 */
[C---:B------:R-:W-:Y:S01]  /*1260*/  ISETP.GT.U32.AND P1, PT, R5.reuse, R20, PT ;  /* 0x000000140500720c */ /* 0x040fe20003f24070 */
[----:B------:R-:W-:Y:S01]  /*1270*/  @!P2 IMAD.IADD R8, R8, 0x1, -R5 ;  /* 0x000000010808a824 */ /* 0x000fe200078e0a05 */
[C---:B------:R-:W-:Y:S01]  /*1280*/  ISETP.GT.U32.AND P5, PT, R5.reuse, R64, PT ;  /* 0x000000400500720c */ /* 0x040fe20003fa4070 */
[C---:B------:R-:W-:Y:S01]  /*1290*/  IMAD R26, R5.reuse, R11, R26 ;  /* 0x0000000b051a7224 */ /* 0x040fe200078e021a */
[----:B------:R-:W-:Y:S01]  /*12a0*/  ISETP.GT.U32.AND P2, PT, R5, R22, PT ;  /* 0x000000160500720c */ /* 0x000fe20003f44070 */
[----:B------:R-:W-:-:S04]  /*12b0*/  IMAD.HI.U32 R13, R4, R30, RZ ;  /* 0x0000001e040d7227 */ /* 0x000fc800078e00ff */
[----:B------:R-:W-:-:S04]  /*12c0*/  IMAD.HI.U32 R11, R4, R38, RZ ;  /* 0x00000026040b7227 */ /* 0x000fc800078e00ff */
[----:B------:R-:W-:Y:S02]  /*12d0*/  IMAD.MOV R13, RZ, RZ, -R13 ;  /* 0x000000ffff0d7224 */ /* 0x000fe400078e0a0d */
[----:B------:R-:W-:Y:S01]  /*12e0*/  @!P5 IMAD.IADD R64, R64, 0x1, -R5 ;  /* 0x000000014040d824 */ /* 0x000fe200078e0a05 */
[C---:B------:R-:W-:Y:S01]  /*12f0*/  ISETP.GT.U32.AND P5, PT, R5.reuse, R12, PT ;  /* 0x0000000c0500720c */ /* 0x040fe20003fa4070 */
[----:B------:R-:W-:Y:S02]  /*1300*/  IMAD.MOV R11, RZ, RZ, -R11 ;  /* 0x000000ffff0b7224 */ /* 0x000fe400078e0a0b */
[----:B------:R-:W-:Y:S01]  /*1310*/  IMAD.HI.U32 R15, R4, R32, RZ ;  /* 0x00000020040f7227 */ /* 0x000fe200078e00ff */
[----:B------:R-:W-:-:S03]  /*1320*/  ISETP.GT.U32.AND P0, PT, R5, R64, PT ;  /* 0x000000400500720c */ /* 0x000fc60003f04070 */
[----:B------:R-:W-:Y:S01]  /*1330*/  @!P3 IMAD.IADD R10, R10, 0x1, -R5 ;  /* 0x000000010a0ab824 */ /* 0x000fe200078e0a05 */
[C---:B------:R-:W-:Y:S01]  /*1340*/  ISETP.GT.U32.AND P3, PT, R5.reuse, R24, PT ;  /* 0x000000180500720c */ /* 0x040fe20003f64070 */
[C---:B------:R-:W-:Y:S02]  /*1350*/  IMAD R30, R5.reuse, R13, R30 ;  /* 0x0000000d051e7224 */ /* 0x040fe400078e021e */
[----:B------:R-:W-:Y:S02]  /*1360*/  IMAD R38, R5, R11, R38 ;  /* 0x0000000b05267224 */ /* 0x000fe400078e0226 */
[----:B------:R-:W-:-:S04]  /*1370*/  IMAD.HI.U32 R13, R4, R40, RZ ;  /* 0x00000028040d7227 */ /* 0x000fc800078e00ff */
[----:B------:R-:W-:Y:S01]  /*1380*/  @!P0 IMAD.IADD R64, R64, 0x1, -R5 ;  /* 0x0000000140408824 */ /* 0x000fe200078e0a05 */
[C---:B------:R-:W-:Y:S01]  /*1390*/  ISETP.GT.U32.AND P0, PT, R5.reuse, R18, PT ;  /* 0x000000120500720c */ /* 0x040fe20003f04070 */
[----:B------:R-:W-:Y:S02]  /*13a0*/  IMAD.MOV R15, RZ, RZ, -R15 ;  /* 0x000000ffff0f7224 */ /* 0x000fe400078e0a0f */
[--C-:B------:R-:W-:Y:S01]  /*13b0*/  @!P1 IMAD.IADD R20, R20, 0x1, -R5.reuse ;  /* 0x0000000114149824 */ /* 0x100fe200078e0a05 */
[C---:B------:R-:W-:Y:S01]  /*13c0*/  ISETP.GT.U32.AND P1, PT, R5.reuse, R36, PT ;  /* 0x000000240500720c */ /* 0x040fe20003f24070 */
[----:B------:R-:W-:Y:S01]  /*13d0*/  @!P2 IMAD.IADD R22, R22, 0x1, -R5 ;  /* 0x000000011616a824 */ /* 0x000fe200078e0a05 */
[C---:B------:R-:W-:Y:S01]  /*13e0*/  ISETP.GT.U32.AND P2, PT, R5.reuse, R38, PT ;  /* 0x000000260500720c */ /* 0x040fe20003f44070 */
[----:B------:R-:W-:Y:S02]  /*13f0*/  IMAD.MOV R13, RZ, RZ, -R13 ;  /* 0x000000ffff0d7224 */ /* 0x000fe400078e0a0d */
[----:B------:R-:W-:Y:S01]  /*1400*/  @!P5 IMAD.IADD R12, R12, 0x1, -R5 ;  /* 0x000000010c0cd824 */ /* 0x000fe200078e0a05 */
[C---:B------:R-:W-:Y:S01]  /*1410*/  ISETP.GT.U32.AND P5, PT, R5.reuse, R26, PT ;  /* 0x0000001a0500720c */ /* 0x040fe20003fa4070 */
[----:B------:R-:W-:-:S02]  /*1420*/  IMAD R32, R5, R15, R32 ;  /* 0x0000000f05207224 */ /* 0x000fc400078e0220 */
[----:B------:R-:W-:Y:S01]  /*1430*/  @!P0 IMAD.IADD R18, R18, 0x1, -R5 ;  /* 0x0000000112128824 */ /* 0x000fe200078e0a05 */
[----:B------:R-:W-:Y:S01]  /*1440*/  ISETP.GT.U32.AND P0, PT, R5, R34, PT ;  /* 0x000000220500720c */ /* 0x000fe20003f04070 */
[----:B------:R-:W-:-:S04]  /*1450*/  IMAD.HI.U32 R15, R4, R42, RZ ;  /* 0x0000002a040f7227 */ /* 0x000fc800078e00ff */
[----:B------:R-:W-:Y:S01]  /*1460*/  @!P6 IMAD.IADD R14, R14, 0x1, -R5 ;  /* 0x000000010e0ee824 */ /* 0x000fe200078e0a05 */
[C---:B------:R-:W-:Y:S01]  /*1470*/  ISETP.GT.U32.AND P6, PT, R5.reuse, R30, PT ;  /* 0x0000001e0500720c */ /* 0x040fe20003fc4070 */
[C---:B------:R-:W-:Y:S02]  /*1480*/  IMAD R40, R5.reuse, R13, R40 ;  /* 0x0000000d05287224 */ /* 0x040fe400078e0228 */
[----:B------:R-:W-:Y:S02]  /*1490*/  IMAD.MOV R15, RZ, RZ, -R15 ;  /* 0x000000ffff0f7224 */ /* 0x000fe400078e0a0f */
[--C-:B------:R-:W-:Y:S01]  /*14a0*/  @!P3 IMAD.IADD R24, R24, 0x1, -R5.reuse ;  /* 0x000000011818b824 */ /* 0x100fe200078e0a05 */
[C---:B------:R-:W-:Y:S01]  /*14b0*/  ISETP.GT.U32.AND P3, PT, R5.reuse, R40, PT ;  /* 0x000000280500720c */ /* 0x040fe20003f64070 */
[----:B------:R-:W-:Y:S01]  /*14c0*/  @!P0 IMAD.IADD R34, R34, 0x1, -R5 ;  /* 0x0000000122228824 */ /* 0x000fe200078e0a05 */
[C---:B------:R-:W-:Y:S01]  /*14d0*/  ISETP.GT.U32.AND P0, PT, R5.reuse, R20, PT ;  /* 0x000000140500720c */ /* 0x040fe20003f04070 */
[----:B------:R-:W-:-:S02]  /*14e0*/  IMAD R42, R5, R15, R42 ;  /* 0x0000000f052a7224 */ /* 0x000fc400078e022a */
[--C-:B------:R-:W-:Y:S01]  /*14f0*/  @!P1 IMAD.IADD R36, R36, 0x1, -R5.reuse ;  /* 0x0000000124249824 */ /* 0x100fe200078e0a05 */
[C---:B------:R-:W-:Y:S01]  /*1500*/  ISETP.GT.U32.AND P1, PT, R5.reuse, R22, PT ;  /* 0x000000160500720c */ /* 0x040fe20003f24070 */
        /* <DEDUP_REMOVED lines=10> */
[----:B------:R-:W-:Y:S01]  /*15b0*/  @!P3 IMAD.IADD R40, R40, 0x1, -R5 ;  /* 0x000000012828b824 */ /* 0x000fe200078e0a05 */
[----:B------:R-:W-:Y:S01]  /*15c0*/  ISETP.GT.U32.AND P3, PT, R5, R26, PT ;  /* 0x0000001a0500720c */ /* 0x000fe20003f64070 */
[----:B------:R-:W-:-:S04]  /*15d0*/  IMAD.HI.U32 R11, R4, R48, RZ ;  /* 0x00000030040b7227 */ /* 0x000fc800078e00ff */
[----:B------:R-:W-:Y:S01]  /*15e0*/  @!P1 IMAD.IADD R22, R22, 0x1, -R5 ;  /* 0x0000000116169824 */ /* 0x000fe200078e0a05 */
[C---:B------:R-:W-:Y:S01]  /*15f0*/  ISETP.GT.U32.AND P1, PT, R5.reuse, R36, PT ;  /* 0x000000240500720c */ /* 0x040fe20003f24070 */
[----:B------:R-:W-:Y:S02]  /*1600*/  IMAD.MOV R11, RZ, RZ, -R11 ;  /* 0x000000ffff0b7224 */ /* 0x000fe400078e0a0b */
[--C-:B------:R-:W-:Y:S01]  /*1610*/  @!P4 IMAD.IADD R32, R32, 0x1, -R5.reuse ;  /* 0x000000012020c824 */ /* 0x100fe200078e0a05 */
[C---:B------:R-:W-:Y:S01]  /*1620*/  ISETP.GT.U32.AND P4, PT, R5.reuse, R18, PT ;  /* 0x000000120500720c */ /* 0x040fe20003f84070 */
[----:B------:R-:W-:Y:S01]  /*1630*/  @!P2 IMAD.IADD R24, R24, 0x1, -R5 ;  /* 0x000000011818a824 */ /* 0x000fe200078e0a05 */
[----:B------:R-:W-:Y:S01]  /*1640*/  ISETP.GT.U32.AND P2, PT, R5, R38, PT ;  /* 0x000000260500720c */ /* 0x000fe20003f44070 */
[----:B------:R-:W-:-:S04]  /*1650*/  IMAD.HI.U32 R13, R4, R50, RZ ;  /* 0x00000032040d7227 */ /* 0x000fc800078e00ff */
[----:B------:R-:W-:-:S04]  /*1660*/  IMAD.HI.U32 R15, R4, R52, RZ ;  /* 0x00000034040f7227 */ /* 0x000fc800078e00ff */
[--C-:B------:R-:W-:Y:S01]  /*1670*/  @!P5 IMAD.IADD R42, R42, 0x1, -R5.reuse ;  /* 0x000000012a2ad824 */ /* 0x100fe200078e0a05 */
[C---:B------:R-:W-:Y:S01]  /*1680*/  ISETP.GT.U32.AND P5, PT, R5.reuse, R30, PT ;  /* 0x0000001e0500720c */ /* 0x040fe20003fa4070 */
[C---:B------:R-:W-:Y:S02]  /*1690*/  IMAD R48, R5.reuse, R11, R48 ;  /* 0x0000000b05307224 */ /* 0x040fe400078e0230 */
[----:B------:R-:W-:Y:S01]  /*16a0*/  @!P6 IMAD.IADD R16, R16, 0x1, -R5 ;  /* 0x000000011010e824 */ /* 0x000fe200078e0a05 */
[----:B------:R-:W-:Y:S01]  /*16b0*/  ISETP.GT.U32.AND P6, PT, R5, R32, PT ;  /* 0x000000200500720c */ /* 0x000fe20003fc4070 */
[----:B------:R-:W-:Y:S02]  /*16c0*/  IMAD.MOV R13, RZ, RZ, -R13 ;  /* 0x000000ffff0d7224 */ /* 0x000fe400078e0a0d */
[----:B------:R-:W-:Y:S02]  /*16d0*/  IMAD.MOV R15, RZ, RZ, -R15 ;  /* 0x000000ffff0f7224 */ /* 0x000fe400078e0a0f */
[----:B------:R-:W-:-:S04]  /*16e0*/  IMAD.HI.U32 R11, R4, R60, RZ ;  /* 0x0000003c040b7227 */ /* 0x000fc800078e00ff */
[--C-:B------:R-:W-:Y:S01]  /*16f0*/  @!P0 IMAD.IADD R34, R34, 0x1, -R5.reuse ;  /* 0x0000000122228824 */ /* 0x100fe200078e0a05 */
[C---:B------:R-:W-:Y:S01]  /*1700*/  ISETP.GT.U32.AND P0, PT, R5.reuse, R48, PT ;  /* 0x000000300500720c */ /* 0x040fe20003f04070 */
[C---:B------:R-:W-:Y:S02]  /*1710*/  IMAD R50, R5.reuse, R13, R50 ;  /* 0x0000000d05327224 */ /* 0x040fe400078e0232 */
[C---:B------:R-:W-:Y:S02]  /*1720*/  IMAD R52, R5.reuse, R15, R52 ;  /* 0x0000000f05347224 */ /* 0x040fe400078e0234 */
[----:B------:R-:W-:Y:S01]  /*1730*/  @!P3 IMAD.IADD R26, R26, 0x1, -R5 ;  /* 0x000000011a1ab824 */ /* 0x000fe200078e0a05 */
[----:B------:R-:W-:Y:S01]  /*1740*/  ISETP.GT.U32.AND P3, PT, R5, R40, PT ;  /* 0x000000280500720c */ /* 0x000fe20003f64070 */
[----:B------:R-:W-:-:S04]  /*1750*/  IMAD.HI.U32 R15, R4, R58, RZ ;  /* 0x0000003a040f7227 */ /* 0x000fc800078e00ff */
[----:B------:R-:W-:-:S04]  /*1760*/  IMAD.HI.U32 R13, R4, R62, RZ ;  /* 0x0000003e040d7227 */ /* 0x000fc800078e00ff */
[----:B------:R-:W-:Y:S02]  /*1770*/  IMAD.MOV R11, RZ, RZ, -R11 ;  /* 0x000000ffff0b7224 */ /* 0x000fe400078e0a0b */
[----:B------:R-:W-:Y:S01]  /*1780*/  @!P1 IMAD.IADD R36, R36, 0x1, -R5 ;  /* 0x0000000124249824 */ /* 0x000fe200078e0a05 */
[C---:B------:R-:W-:Y:S01]  /*1790*/  ISETP.GT.U32.AND P1, PT, R5.reuse, R50, PT ;  /* 0x000000320500720c */ /* 0x040fe20003f24070 */
[----:B------:R-:W-:Y:S02]  /*17a0*/  IMAD.MOV R15, RZ, RZ, -R15 ;  /* 0x000000ffff0f7224 */ /* 0x000fe400078e0a0f */
[----:B------:R-:W-:Y:S01]  /*17b0*/  @!P2 IMAD.IADD R38, R38, 0x1, -R5 ;  /* 0x000000012626a824 */ /* 0x000fe200078e0a05 */
[C---:B------:R-:W-:Y:S01]  /*17c0*/  ISETP.GT.U32.AND P2, PT, R5.reuse, R52, PT ;  /* 0x000000340500720c */ /* 0x040fe20003f44070 */
[----:B------:R-:W-:Y:S02]  /*17d0*/  IMAD.MOV R13, RZ, RZ, -R13 ;  /* 0x000000ffff0d7224 */ /* 0x000fe400078e0a0d */
[----:B------:R-:W-:-:S02]  /*17e0*/  IMAD R60, R5, R11, R60 ;  /* 0x0000000b053c7224 */ /* 0x000fc400078e023c */
[----:B------:R-:W-:-:S04]  /*17f0*/  IMAD.HI.U32 R9, R4, R68, RZ ;  /* 0x0000004404097227 */ /* 0x000fc800078e00ff */
[--C-:B------:R-:W-:Y:S01]  /*1800*/  @!P4 IMAD.IADD R18, R18, 0x1, -R5.reuse ;  /* 0x000000011212c824 */ /* 0x100fe200078e0a05 */
[C---:B------:R-:W-:Y:S01]  /*1810*/  ISETP.GT.U32.AND P4, PT, R5.reuse, R42, PT ;  /* 0x0000002a0500720c */ /* 0x040fe20003f84070 */
[----:B------:R-:W-:Y:S01]  /*1820*/  @!P5 IMAD.IADD R30, R30, 0x1, -R5 ;  /* 0x000000011e1ed824 */ /* 0x000fe200078e0a05 */
[----:B------:R-:W-:Y:S01]  /*1830*/  ISETP.GT.U32.AND P5, PT, R5, R44, PT ;  /* 0x0000002c0500720c */ /* 0x000fe20003fa4070 */
[----:B------:R-:W-:-:S04]  /*1840*/  IMAD.HI.U32 R11, R4, R76, RZ ;  /* 0x0000004c040b7227 */ /* 0x000fc800078e00ff */
[C---:B------:R-:W-:Y:S01]  /*1850*/  IMAD R58, R5.reuse, R15, R58 ;  /* 0x0000000f053a7224 */ /* 0x040fe200078e023a */
[----:B------:R-:W-:Y:S01]  /*1860*/  LOP3.LUT R15, R0, 0x50, RZ, 0xfc, !PT ;  /* 0x00000050000f7812 */ /* 0x000fe200078efcff */
[----:B------:R-:W-:Y:S01]  /*1870*/  @!P6 IMAD.IADD R32, R32, 0x1, -R5 ;  /* 0x000000012020e824 */ /* 0x000fe200078e0a05 */
[C---:B------:R-:W-:Y:S01]  /*1880*/  ISETP.GT.U32.AND P6, PT, R5.reuse, R46, PT ;  /* 0x0000002e0500720c */ /* 0x040fe20003fc4070 */
[C---:B------:R-:W-:Y:S01]  /*1890*/  IMAD R62, R5.reuse, R13, R62 ;  /* 0x0000000d053e7224 */ /* 0x040fe200078e023e */
[----:B------:R-:W-:Y:S01]  /*18a0*/  IABS R13, R97 ;  /* 0x00000061000d7213 */ /* 0x000fe20000000000 */
[----:B------:R-:W-:Y:S02]  /*18b0*/  IMAD.MOV R9, RZ, RZ, -R9 ;  /* 0x000000ffff097224 */ /* 0x000fe400078e0a09 */
[----:B------:R-:W-:Y:S02]  /*18c0*/  IMAD.MOV R11, RZ, RZ, -R11 ;  /* 0x000000ffff0b7224 */ /* 0x000fe400078e0a0b */
[----:B------:R-:W-:Y:S01]  /*18d0*/  @!P0 IMAD.IADD R48, R48, 0x1, -R5 ;  /* 0x0000000130308824 */ /* 0x000fe200078e0a05 */
[C---:B------:R-:W-:Y:S01]  /*18e0*/  ISETP.GT.U32.AND P0, PT, R5.reuse, R58, PT ;  /* 0x0000003a0500720c */ /* 0x040fe20003f04070 */
[----:B------:R-:W-:-:S02]  /*18f0*/  IMAD R68, R5, R9, R68 ;  /* 0x0000000905447224 */ /* 0x000fc400078e0244 */
[----:B------:R-:W-:Y:S01]  /*1900*/  @!P3 IMAD.IADD R40, R40, 0x1, -R5 ;  /* 0x000000012828b824 */ /* 0x000fe200078e0a05 */
[C---:B------:R-:W-:Y:S01]  /*1910*/  ISETP.GT.U32.AND P3, PT, R5.reuse, R54, PT ;  /* 0x000000360500720c */ /* 0x040fe20003f64070 */
[----:B------:R-:W-:Y:S01]  /*1920*/  IMAD R76, R5, R11, R76 ;  /* 0x0000000b054c7224 */ /* 0x000fe200078e024c */
[----:B------:R-:W-:Y:S01]  /*1930*/  SHF.R.U32.HI R11, RZ, 0x5, R96 ;  /* 0x00000005ff0b7819 */ /* 0x000fe20000011660 */
[----:B------:R-:W-:-:S03]  /*1940*/  IMAD.HI.U32 R7, R7, R13, RZ ;  /* 0x0000000d07077227 */ /* 0x000fc600078e00ff */
[----:B------:R-:W-:Y:S01]  /*1950*/  R2UR UR14, R11 ;  /* 0x000000000b0e72ca */ /* 0x000fe200000e0000 */
[--C-:B------:R-:W-:Y:S01]  /*1960*/  @!P1 IMAD.IADD R50, R50, 0x1, -R5.reuse ;  /* 0x0000000132329824 */ /* 0x100fe200078e0a05 */
[C---:B------:R-:W-:Y:S01]  /*1970*/  ISETP.GT.U32.AND P1, PT, R5.reuse, R68, PT ;  /* 0x000000440500720c */ /* 0x040fe20003f24070 */
[----:B------:R-:W-:Y:S01]  /*1980*/  @!P2 IMAD.IADD R52, R52, 0x1, -R5 ;  /* 0x000000013434a824 */ /* 0x000fe200078e0a05 */
[C---:B------:R-:W-:Y:S01]  /*1990*/  ISETP.GT.U32.AND P2, PT, R5.reuse, R76, PT ;  /* 0x0000004c0500720c */ /* 0x040fe20003f44070 */
[----:B------:R-:W-:Y:S01]  /*19a0*/  IMAD.MOV R7, RZ, RZ, -R7 ;  /* 0x000000ffff077224 */ /* 0x000fe200078e0a07 */
[----:B------:R-:W-:Y:S01]  /*19b0*/  LOP3.LUT R11, R0, 0x60, RZ, 0xfc, !PT ;  /* 0x00000060000b7812 */ /* 0x000fe200078efcff */
[--C-:B------:R-:W-:Y:S01]  /*19c0*/  @!P4 IMAD.IADD R42, R42, 0x1, -R5.reuse ;  /* 0x000000012a2ac824 */ /* 0x100fe200078e0a05 */
[C---:B------:R-:W-:Y:S01]  /*19d0*/  ISETP.GT.U32.AND P4, PT, R5.reuse, R56, PT ;  /* 0x000000380500720c */ /* 0x040fe20003f84070 */
[----:B------:R-:W-:Y:S01]  /*19e0*/  @!P5 IMAD.IADD R44, R44, 0x1, -R5 ;  /* 0x000000012c2cd824 */ /* 0x000fe200078e0a05 */
[----:B------:R-:W-:Y:S01]  /*19f0*/  ISETP.GT.U32.AND P5, PT, R5, R60, PT ;  /* 0x0000003c0500720c */ /* 0x000fe20003fa4070 */
[----:B------:R-:W-:-:S04]  /*1a00*/  IMAD.HI.U32 R4, R4, R80, RZ ;  /* 0x0000005004047227 */ /* 0x000fc800078e00ff */
[----:B------:R-:W-:Y:S01]  /*1a10*/  @!P6 IMAD.IADD R46, R46, 0x1, -R5 ;  /* 0x000000012e2ee824 */ /* 0x000fe200078e0a05 */
[C---:B------:R-:W-:Y:S01]  /*1a20*/  ISETP.GT.U32.AND P6, PT, R5.reuse, R62, PT ;  /* 0x0000003e0500720c */ /* 0x040fe20003fc4070 */
[----:B------:R-:W-:Y:S01]  /*1a30*/  IMAD R7, R2, R7, R13 ;  /* 0x0000000702077224 */ /* 0x000fe200078e020d */
[----:B------:R-:W-:Y:S01]  /*1a40*/  LOP3.LUT R13, R0, 0x58, RZ, 0xfc, !PT ;  /* 0x00000058000d7812 */ /* 0x000fe200078efcff */
[----:B------:R-:W-:Y:S02]  /*1a50*/  IMAD.MOV R4, RZ, RZ, -R4 ;  /* 0x000000ffff047224 */ /* 0x000fe400078e0a04 */
[--C-:B------:R-:W-:Y:S01]  /*1a60*/  @!P0 IMAD.IADD R58, R58, 0x1, -R5.reuse ;  /* 0x000000013a3a8824 */ /* 0x100fe200078e0a05 */
[C---:B------:R-:W-:Y:S01]  /*1a70*/  ISETP.GT.U32.AND P0, PT, R5.reuse, R50, PT ;  /* 0x000000320500720c */ /* 0x040fe20003f04070 */
[--C-:B------:R-:W-:Y:S01]  /*1a80*/  @!P3 IMAD.IADD R54, R54, 0x1, -R5.reuse ;  /* 0x000000013636b824 */ /* 0x100fe200078e0a05 */
[----:B------:R-:W-:Y:S01]  /*1a90*/  ISETP.GT.U32.AND P3, PT, R2, R7, PT ;  /* 0x000000070200720c */ /* 0x000fe20003f64070 */
[C---:B------:R-:W-:Y:S01]  /*1aa0*/  IMAD R80, R5.reuse, R4, R80 ;  /* 0x0000000405507224 */ /* 0x040fe200078e0250 */
[----:B------:R-:W-:Y:S01]  /*1ab0*/  LOP3.LUT R4, R96, 0x180, RZ, 0xc0, !PT ;  /* 0x0000018060047812 */ /* 0x000fe200078ec0ff */
        /* <DEDUP_REMOVED lines=9> */
[----:B------:R-:W-:Y:S01]  /*1b50*/  ISETP.GT.U32.AND P6, PT, R5, R48, PT ;  /* 0x000000300500720c */ /* 0x000fe20003fc4070 */
[--C-:B------:R-:W-:Y:S01]  /*1b60*/  @!P0 IMAD.IADD R50, R50, 0x1, -R5.reuse ;  /* 0x0000000132328824 */ /* 0x100fe200078e0a05 */
[----:B------:R-:W-:Y:S01]  /*1b70*/  SHF.R.U32.HI R4, RZ, 0x3, R4 ;  /* 0x00000003ff047819 */ /* 0x000fe20000011604 */
[----:B------:R-:W-:Y:S01]  /*1b80*/  @!P3 IMAD.IADD R7, R7, 0x1, -R2 ;  /* 0x000000010707b824 */ /* 0x000fe200078e0a02 */
[C---:B------:R-:W-:Y:S01]  /*1b90*/  ISETP.GT.U32.AND P0, PT, R5.reuse, R62, PT ;  /* 0x0000003e0500720c */ /* 0x040fe20003f04070 */
[----:B------:R-:W-:Y:S01]  /*1ba0*/  IMAD.SHL.U32 R9, R96, 0x2, RZ ;  /* 0x0000000260097824 */ /* 0x000fe200078e00ff */
[C---:B------:R-:W-:Y:S01]  /*1bb0*/  ISETP.GT.U32.AND P3, PT, R5.reuse, R54, PT ;  /* 0x000000360500720c */ /* 0x040fe20003f64070 */
[--C-:B------:R-:W-:Y:S01]  /*1bc0*/  @!P1 IMAD.IADD R52, R52, 0x1, -R5.reuse ;  /* 0x0000000134349824 */ /* 0x100fe200078e0a05 */
[----:B------:R-:W-:Y:S01]  /*1bd0*/  ISETP.GT.U32.AND P1, PT, R2, R7, PT ;  /* 0x000000070200720c */ /* 0x000fe20003f24070 */
[--C-:B------:R-:W-:Y:S01]  /*1be0*/  @!P2 IMAD.IADD R80, R80, 0x1, -R5.reuse ;  /* 0x000000015050a824 */ /* 0x100fe200078e0a05 */
[----:B------:R-:W-:Y:S01]  /*1bf0*/  ISETP.GT.U32.AND P2, PT, R5, R58, PT ;  /* 0x0000003a0500720c */ /* 0x000fe20003f44070 */
[--C-:B------:R-:W-:Y:S01]  /*1c00*/  @!P4 IMAD.IADD R44, R44, 0x1, -R5.reuse ;  /* 0x000000012c2cc824 */ /* 0x100fe200078e0a05 */
[----:B------:R-:W-:Y:S01]  /*1c10*/  LOP3.LUT R9, R9, 0x7e, RZ, 0xc0, !PT ;  /* 0x0000007e09097812 */ /* 0x000fe200078ec0ff */
[--C-:B------:R-:W-:Y:S01]  /*1c20*/  @!P5 IMAD.IADD R46, R46, 0x1, -R5.reuse ;  /* 0x000000012e2ed824 */ /* 0x100fe200078e0a05 */
[C---:B------:R-:W-:Y:S01]  /*1c30*/  ISETP.GT.U32.AND P4, PT, R5.reuse, R56, PT ;  /* 0x000000380500720c */ /* 0x040fe20003f84070 */
[--C-:B------:R-:W-:Y:S01]  /*1c40*/  @!P6 IMAD.IADD R48, R48, 0x1, -R5.reuse ;  /* 0x000000013030e824 */ /* 0x100fe200078e0a05 */
[----:B------:R-:W-:Y:S01]  /*1c50*/  ISETP.GT.U32.AND P5, PT, R5, R60, PT ;  /* 0x0000003c0500720c */ /* 0x000fe20003fa4070 */
[--C-:B------:R-:W-:Y:S01]  /*1c60*/  @!P0 IMAD.IADD R62, R62, 0x1, -R5.reuse ;  /* 0x000000013e3e8824 */ /* 0x100fe200078e0a05 */
[----:B------:R-:W-:Y:S01]  /*1c70*/  LOP3.LUT R9, R9, 0x180, R96, 0xf8, !PT ;  /* 0x0000018009097812 */ /* 0x000fe200078ef860 */
[--C-:B------:R-:W-:Y:S01]  /*1c80*/  @!P3 IMAD.IADD R54, R54, 0x1, -R5.reuse ;  /* 0x000000013636b824 */ /* 0x100fe200078e0a05 */
[----:B------:R-:W-:Y:S01]  /*1c90*/  ISETP.GE.AND P6, PT, R97, RZ, PT ;  /* 0x000000ff6100720c */ /* 0x000fe20003fc6270 */
[----:B------:R-:W-:Y:S01]  /*1ca0*/  @!P1 IMAD.IADD R7, R7, 0x1, -R2 ;  /* 0x0000000107079824 */ /* 0x000fe200078e0a02 */
[----:B------:R-:W-:Y:S01]  /*1cb0*/  ISETP.NE.AND P0, PT, R28, RZ, PT ;  /* 0x000000ff1c00720c */ /* 0x000fe20003f05270 */
[--C-:B------:R-:W-:Y:S01]  /*1cc0*/  @!P2 IMAD.IADD R58, R58, 0x1, -R5.reuse ;  /* 0x000000013a3aa824 */ /* 0x100fe200078e0a05 */
[----:B------:R-:W-:Y:S01]  /*1cd0*/  LOP3.LUT R9, R9, R4, RZ, 0x3c, !PT ;  /* 0x0000000409097212 */ /* 0x000fe200078e3cff */
[----:B------:R-:W-:Y:S01]  /*1ce0*/  IMAD.SHL.U32 R4, R96, 0x100, RZ ;  /* 0x0000010060047824 */ /* 0x000fe200078e00ff */
[----:B------:R-:W-:Y:S01]  /*1cf0*/  ISETP.GE.AND P2, PT, R94, RZ, PT ;  /* 0x000000ff5e00720c */ /* 0x000fe20003f46270 */
[--C-:B------:R-:W-:Y:S01]  /*1d00*/  @!P4 IMAD.IADD R56, R56, 0x1, -R5.reuse ;  /* 0x000000013838c824 */ /* 0x100fe200078e0a05 */
[C---:B------:R-:W-:Y:S01]  /*1d10*/  ISETP.GT.U32.AND P3, PT, R5.reuse, R68, PT ;  /* 0x000000440500720c */ /* 0x040fe20003f64070 */
[----:B------:R-:W-:Y:S01]  /*1d20*/  @!P5 IMAD.IADD R60, R60, 0x1, -R5 ;  /* 0x000000013c3cd824 */ /* 0x000fe200078e0a05 */
[----:B------:R-:W-:-:S02]  /*1d30*/  ISETP.GT.U32.AND P5, PT, R5, R76, PT ;  /* 0x0000004c0500720c */ /* 0x000fc40003fa4070 */
[----:B------:R-:W-:Y:S02]  /*1d40*/  ISETP.GT.U32.AND P4, PT, R5, R80, PT ;  /* 0x000000500500720c */ /* 0x000fe40003f84070 */
[----:B------:R-:W-:Y:S01]  /*1d50*/  LOP3.LUT R2, R9, 0x4000, R4, 0xf8, !PT ;  /* 0x0000400009027812 */ /* 0x000fe200078ef804 */
[----:B------:R-:W-:Y:S01]  /*1d60*/  IMAD.MOV.U32 R4, RZ, RZ, R7 ;  /* 0x000000ffff047224 */ /* 0x000fe200078e0007 */
[----:B------:R-:W-:Y:S02]  /*1d70*/  ISETP.GE.AND P1, PT, R95, RZ, PT ;  /* 0x000000ff5f00720c */ /* 0x000fe40003f26270 */
[----:B------:R-:W-:Y:S01]  /*1d80*/  LOP3.LUT R9, R0, 0x68, RZ, 0xfc, !PT ;  /* 0x0000006800097812 */ /* 0x000fe200078efcff */
[----:B------:R-:W-:Y:S01]  /*1d90*/  @!P6 IMAD.MOV R4, RZ, RZ, -R4 ;  /* 0x000000ffff04e224 */ /* 0x000fe200078e0a04 */
[----:B------:R-:W-:Y:S01]  /*1da0*/  @!P0 LOP3.LUT R4, RZ, R28, RZ, 0x33, !PT ;  /* 0x0000001cff048212 */ /* 0x000fe200078e33ff */
[----:B------:R-:W-:Y:S01]  /*1db0*/  @!P2 IMAD.MOV R8, RZ, RZ, -R8 ;  /* 0x000000ffff08a224 */ /* 0x000fe200078e0a08 */
[----:B------:R-:W-:Y:S01]  /*1dc0*/  ISETP.GE.AND P0, PT, R90, RZ, PT ;  /* 0x000000ff5a00720c */ /* 0x000fe20003f06270 */
[--C-:B------:R-:W-:Y:S01]  /*1dd0*/  @!P3 IMAD.IADD R68, R68, 0x1, -R5.reuse ;  /* 0x000000014444b824 */ /* 0x100fe200078e0a05 */
[----:B------:R-:W-:Y:S01]  /*1de0*/  ISETP.GE.AND P2, PT, R87, RZ, PT ;  /* 0x000000ff5700720c */ /* 0x000fe20003f46270 */
[--C-:B------:R-:W-:Y:S01]  /*1df0*/  @!P5 IMAD.IADD R76, R76, 0x1, -R5.reuse ;  /* 0x000000014c4cd824 */ /* 0x100fe200078e0a05 */
[----:B------:R-:W-:Y:S01]  /*1e00*/  ISETP.GE.AND P3, PT, R93, RZ, PT ;  /* 0x000000ff5d00720c */ /* 0x000fe20003f66270 */
[----:B------:R-:W-:Y:S01]  /*1e10*/  @!P4 IMAD.IADD R80, R80, 0x1, -R5 ;  /* 0x000000015050c824 */ /* 0x000fe200078e0a05 */
[----:B------:R-:W-:Y:S01]  /*1e20*/  ISETP.GE.AND P5, PT, R92, RZ, PT ;  /* 0x000000ff5c00720c */ /* 0x000fe20003fa6270 */
[----:B------:R-:W-:Y:S01]  /*1e30*/  @!P1 IMAD.MOV R6, RZ, RZ, -R6 ;  /* 0x000000ffff069224 */ /* 0x000fe200078e0a06 */
[----:B------:R-:W-:Y:S01]  /*1e40*/  ISETP.GE.AND P4, PT, R91, RZ, PT ;  /* 0x000000ff5b00720c */ /* 0x000fe20003f86270 */
[----:B------:R-:W-:Y:S01]  /*1e50*/  IMAD.MOV.U32 R28, RZ, RZ, R56 ;  /* 0x000000ffff1c7224 */ /* 0x000fe200078e0038 */
[----:B------:R-:W-:Y:S01]  /*1e60*/  ISETP.GE.AND P1, PT, R89, RZ, PT ;  /* 0x000000ff5900720c */ /* 0x000fe20003f26270 */
[----:B------:R-:W-:Y:S01]  /*1e70*/  IMAD R4, R4, UR4, RZ ;  /* 0x0000000404047c24 */ /* 0x000fe2000f8e02ff */
[----:B------:R-:W-:Y:S01]  /*1e80*/  ISETP.GE.AND P6, PT, R23, RZ, PT ;  /* 0x000000ff1700720c */ /* 0x000fe20003fc6270 */
[----:B------:R-:W-:Y:S01]  /*1e90*/  @!P0 IMAD.MOV R16, RZ, RZ, -R16 ;  /* 0x000000ffff108224 */ /* 0x000fe200078e0a10 */
        /* <DEDUP_REMOVED lines=11> */
[----:B------:R-:W-:Y:S01]  /*1f50*/  ULDC UR4, c[0x0][0x240] ;  /* 0x0000900000047ab9 */ /* 0x000fe20000000800 */
[----:B0-----:R-:W-:Y:S01]  /*1f60*/  IMAD.MOV.U32 R82, RZ, RZ, R64 ;  /* 0x000000ffff527224 */ /* 0x001fe200078e0040 */
[----:B------:R-:W0:Y:S01]  /*1f70*/  LDC R89, c[0x0][0x23c] ;  /* 0x00008f00ff597b82 */ /* 0x000e220000000800 */
        /* <DEDUP_REMOVED lines=12> */
[----:B------:R-:W-:Y:S01]  /*2040*/  IMAD.MOV.U32 R78, RZ, RZ, R76 ;  /* 0x000000ffff4e7224 */ /* 0x000fe200078e004c */
[----:B------:R-:W-:Y:S01]  /*2050*/  LOP3.LUT R86, R0, 0x4, RZ, 0xfc, !PT ;  /* 0x0000000400567812 */ /* 0x000fe200078efcff */
        /* <DEDUP_REMOVED lines=17> */
[----:B------:R-:W-:Y:S01]  /*2170*/  ISETP.NE.AND P2, PT, R29, RZ, PT ;  /* 0x000000ff1d00720c */ /* 0x000fe20003f45270 */
        /* <DEDUP_REMOVED lines=9> */
[----:B------:R-:W-:Y:S01]  /*2210*/  LOP3.LUT R29, RZ, R29, RZ, 0x33, !PT ;  /* 0x0000001dff1d7212 */ /* 0x000fe200078e33ff */
[----:B------:R-:W-:Y:S01]  /*2220*/  @!P0 IMAD.MOV R78, RZ, RZ, -R78 ;  /* 0x000000ffff4e8224 */ /* 0x000fe200078e0a4e */
[----:B------:R-:W-:Y:S01]  /*2230*/  LEA R76, P0, R4, UR8, 0x1 ;  /* 0x00000008044c7c11 */ /* 0x000fe2000f8008ff */
[----:B------:R-:W-:Y:S01]  /*2240*/  IMAD.MOV.U32 R72, RZ, RZ, R58 ;  /* 0x000000ffff487224 */ /* 0x000fe200078e003a */
[C---:B------:R-:W-:Y:S01]  /*2250*/  SEL R6, R29.reuse, R6, !P2 ;  /* 0x000000061d067207 */ /* 0x040fe20005000000 */
[----:B------:R-:W-:Y:S01]  /*2260*/  IMAD.MOV.U32 R74, RZ, RZ, R68 ;  /* 0x000000ffff4a7224 */ /* 0x000fe200078e0044 */
[C---:B------:R-:W-:Y:S01]  /*2270*/  SEL R8, R29.reuse, R8, !P2 ;  /* 0x000000081d087207 */ /* 0x040fe20005000000 */
[----:B------:R-:W-:Y:S01]  /*2280*/  @!P3 IMAD.MOV R70, RZ, RZ, -R70 ;  /* 0x000000ffff46b224 */ /* 0x000fe200078e0a46 */
[C---:B------:R-:W-:Y:S01]  /*2290*/  SEL R10, R29.reuse, R10, !P2 ;  /* 0x0000000a1d0a7207 */ /* 0x040fe20005000000 */
[----:B------:R-:W-:Y:S01]  /*22a0*/  IMAD R6, R6, UR4, RZ ;  /* 0x0000000406067c24 */ /* 0x000fe2000f8e02ff */
[C---:B------:R-:W-:Y:S01]  /*22b0*/  SEL R12, R29.reuse, R12, !P2 ;  /* 0x0000000c1d0c7207 */ /* 0x040fe20005000000 */
[----:B------:R-:W-:Y:S01]  /*22c0*/  IMAD R8, R8, UR4, RZ ;  /* 0x0000000408087c24 */ /* 0x000fe2000f8e02ff */
[C---:B------:R-:W-:Y:S01]  /*22d0*/  SEL R14, R29.reuse, R14, !P2 ;  /* 0x0000000e1d0e7207 */ /* 0x040fe20005000000 */
[----:B------:R-:W-:Y:S01]  /*22e0*/  @!P5 IMAD.MOV R72, RZ, RZ, -R72 ;  /* 0x000000ffff48d224 */ /* 0x000fe200078e0a48 */
[----:B------:R-:W-:Y:S01]  /*22f0*/  LEA.HI.X.SX32 R77, R4, UR9, 0x1, P0 ;  /* 0x00000009044d7c11 */ /* 0x000fe200080f0eff */
[----:B------:R-:W-:Y:S01]  /*2300*/  ULDC.64 UR8, c[0x0][0x218] ;  /* 0x0000860000087ab9 */ /* 0x000fe20000000a00 */
[----:B------:R-:W-:Y:S01]  /*2310*/  @!P4 IMAD.MOV R74, RZ, RZ, -R74 ;  /* 0x000000ffff4ac224 */ /* 0x000fe200078e0a4a */
[----:B------:R-:W-:Y:S01]  /*2320*/  LEA R4, P4, R6, UR8, 0x1 ;  /* 0x0000000806047c11 */ /* 0x000fe2000f8808ff */
[----:B------:R-:W-:Y:S01]  /*2330*/  @!P1 IMAD.MOV R80, RZ, RZ, -R80 ;  /* 0x000000ffff509224 */ /* 0x000fe200078e0a50 */
[C---:B------:R-:W-:Y:S01]  /*2340*/  SEL R16, R29.reuse, R16, !P2 ;  /* 0x000000101d107207 */ /* 0x040fe20005000000 */
[----:B------:R-:W-:Y:S01]  /*2350*/  @!P6 IMAD.MOV R82, RZ, RZ, -R82 ;  /* 0x000000ffff52e224 */ /* 0x000fe200078e0a52 */
[----:B------:R-:W-:Y:S01]  /*2360*/  LEA R5, P3, R8, UR8, 0x1 ;  /* 0x0000000808057c11 */ /* 0x000fe2000f8608ff */
[----:B------:R-:W-:Y:S01]  /*2370*/  IMAD R10, R10, UR4, RZ ;  /* 0x000000040a0a7c24 */ /* 0x000fe2000f8e02ff */
[C---:B------:R-:W-:Y:S01]  /*2380*/  SEL R18, R29.reuse, R18, !P2 ;  /* 0x000000121d127207 */ /* 0x040fe20005000000 */
[----:B------:R-:W-:Y:S01]  /*2390*/  IMAD R12, R12, UR4, RZ ;  /* 0x000000040c0c7c24 */ /* 0x000fe2000f8e02ff */
[C---:B------:R-:W-:Y:S01]  /*23a0*/  SEL R20, R29.reuse, R20, !P2 ;  /* 0x000000141d147207 */ /* 0x040fe20005000000 */
[----:B------:R-:W-:Y:S01]  /*23b0*/  IMAD R14, R14, UR4, RZ ;  /* 0x000000040e0e7c24 */ /* 0x000fe2000f8e02ff */
[C---:B------:R-:W-:Y:S01]  /*23c0*/  SEL R22, R29.reuse, R22, !P2 ;  /* 0x000000161d167207 */ /* 0x040fe20005000000 */
[----:B------:R1:W-:Y:S01]  /*23d0*/  STL [R1+0x54], R4 ;  /* 0x0000540401007387 */ /* 0x0003e20000100800 */
[C---:B------:R-:W-:Y:S01]  /*23e0*/  SEL R24, R29.reuse, R24, !P2 ;  /* 0x000000181d187207 */ /* 0x040fe20005000000 */
[----:B------:R-:W-:Y:S01]  /*23f0*/  IMAD R16, R16, UR4, RZ ;  /* 0x0000000410107c24 */ /* 0x000fe2000f8e02ff */
[C---:B------:R-:W-:Y:S01]  /*2400*/  SEL R26, R29.reuse, R26, !P2 ;  /* 0x0000001a1d1a7207 */ /* 0x040fe20005000000 */
[----:B------:R3:W-:Y:S01]  /*2410*/  STL [R1+0x4c], R5 ;  /* 0x00004c0501007387 */ /* 0x0007e20000100800 */
[C---:B------:R-:W-:Y:S01]  /*2420*/  SEL R30, R29.reuse, R30, !P2 ;  /* 0x0000001e1d1e7207 */ /* 0x040fe20005000000 */
[----:B------:R-:W-:Y:S01]  /*2430*/  IMAD R18, R18, UR4, RZ ;  /* 0x0000000412127c24 */ /* 0x000fe2000f8e02ff */
        /* <DEDUP_REMOVED lines=18> */
[----:B------:R-:W-:Y:S01]  /*2560*/  SEL R64, R29, R50, !P2 ;  /* 0x000000321d407207 */ /* 0x000fe20005000000 */
        /* <DEDUP_REMOVED lines=17> */
[----:B------:R-:W-:Y:S01]  /*2680*/  SEL R85, R29, R80, !P2 ;  /* 0x000000501d557207 */ /* 0x000fe20005000000 */
[----:B------:R-:W-:Y:S01]  /*2690*/  IMAD R73, R73, UR4, RZ ;  /* 0x0000000449497c24 */ /* 0x000fe2000f8e02ff */
[----:B------:R-:W-:Y:S01]  /*26a0*/  SEL R82, R29, R82, !P2 ;  /* 0x000000521d527207 */ /* 0x000fe20005000000 */
[----:B------:R-:W-:Y:S01]  /*26b0*/  IMAD R75, R75, UR4, RZ ;  /* 0x000000044b4b7c24 */ /* 0x000fe2000f8e02ff */
[----:B------:R-:W-:Y:S01]  /*26c0*/  LEA R7, P2, R10, UR8, 0x1 ;  /* 0x000000080a077c11 */ /* 0x000fe2000f8408ff */
[----:B------:R-:W-:Y:S01]  /*26d0*/  IMAD R67, R67, UR4, RZ ;  /* 0x0000000443437c24 */ /* 0x000fe2000f8e02ff */
[----:B-1----:R-:W-:Y:S01]  /*26e0*/  LEA R4, P1, R12, UR8, 0x1 ;  /* 0x000000080c047c11 */ /* 0x002fe2000f8208ff */
[----:B------:R-:W-:Y:S01]  /*26f0*/  IMAD R79, R79, UR4, RZ ;  /* 0x000000044f4f7c24 */ /* 0x000fe2000f8e02ff */
[----:B---3--:R-:W-:Y:S01]  /*2700*/  LEA R5, P0, R14, UR8, 0x1 ;  /* 0x000000080e057c11 */ /* 0x008fe2000f8008ff */
[----:B------:R1:W-:Y:S01]  /*2710*/  STL [R1+0x44], R7 ;  /* 0x0000440701007387 */ /* 0x0003e20000100800 */
[C---:B------:R-:W-:Y:S01]  /*2720*/  LOP3.LUT R42, R0.reuse, 0x38, RZ, 0xfc, !PT ;  /* 0x00000038002a7812 */ /* 0x040fe200078efcff */
[----:B------:R-:W-:Y:S01]  /*2730*/  IMAD R81, R81, UR4, RZ ;  /* 0x0000000451517c24 */ /* 0x000fe2000f8e02ff */
[C---:B------:R-:W-:Y:S01]  /*2740*/  LOP3.LUT R46, R0.reuse, 0x28, RZ, 0xfc, !PT ;  /* 0x00000028002e7812 */ /* 0x040fe200078efcff */
[----:B------:R3:W-:Y:S01]  /*2750*/  STL [R1+0x3c], R4 ;  /* 0x00003c0401007387 */ /* 0x0007e20000100800 */
[C---:B------:R-:W-:Y:S01]  /*2760*/  LOP3.LUT R50, R0.reuse, 0x1c, RZ, 0xfc, !PT ;  /* 0x0000001c00327812 */ /* 0x040fe200078efcff */
[----:B------:R-:W-:Y:S01]  /*2770*/  IMAD R85, R85, UR4, RZ ;  /* 0x0000000455557c24 */ /* 0x000fe2000f8e02ff */
[----:B------:R-:W-:Y:S01]  /*2780*/  LOP3.LUT R44, R0, 0x30, RZ, 0xfc, !PT ;  /* 0x00000030002c7812 */ /* 0x000fe200078efcff */
[----:B------:R4:W-:Y:S01]  /*2790*/  STL [R1+0x34], R5 ;  /* 0x0000340501007387 */ /* 0x0009e20000100800 */
[----:B------:R-:W-:Y:S01]  /*27a0*/  IMAD R82, R82, UR4, RZ ;  /* 0x0000000452527c24 */ /* 0x000fe2000f8e02ff */
[----:B-1----:R-:W-:-:S02]  /*27b0*/  LEA R7, P6, R16, UR8, 0x1 ;  /* 0x0000000810077c11 */ /* 0x002fc4000f8c08ff */
[----:B------:R-:W-:Y:S02]  /*27c0*/  CS2R R28, SRZ ;  /* 0x00000000001c7805 */ /* 0x000fe4000001ff00 */
[----:B------:R-:W-:Y:S02]  /*27d0*/  LOP3.LUT R48, R0, 0x24, RZ, 0xfc, !PT ;  /* 0x0000002400307812 */ /* 0x000fe400078efcff */
[----:B------:R-:W-:Y:S02]  /*27e0*/  CS2R R40, SRZ ;  /* 0x0000000000287805 */ /* 0x000fe4000001ff00 */
[----:B---3--:R-:W-:Y:S01]  /*27f0*/  LEA R4, P5, R18, UR8, 0x1 ;  /* 0x0000000812047c11 */ /* 0x008fe2000f8a08ff */
[----:B------:R1:W-:Y:S01]  /*2800*/  STL [R1+0x2c], R7 ;  /* 0x00002c0701007387 */ /* 0x0003e20000100800 */
[----:B------:R-:W-:Y:S02]  /*2810*/  LOP3.LUT R52, R0, 0x14, RZ, 0xfc, !PT ;  /* 0x0000001400347812 */ /* 0x000fe400078efcff */
[----:B----4-:R-:W-:Y:S01]  /*2820*/  LEA.HI.X.SX32 R5, R6, UR9, 0x1, P4 ;  /* 0x0000000906057c11 */ /* 0x010fe2000a0f0eff */
[----:B------:R3:W-:Y:S01]  /*2830*/  STL [R1+0x14], R4 ;  /* 0x0000140401007387 */ /* 0x0007e20000100800 */
[----:B------:R-:W-:-:S02]  /*2840*/  LOP3.LUT R6, R0, 0x74, RZ, 0xfc, !PT ;  /* 0x0000007400067812 */ /* 0x000fc400078efcff */
[----:B------:R-:W-:Y:S01]  /*2850*/  LEA R124, P4, R20, UR8, 0x1 ;  /* 0x00000008147c7c11 */ /* 0x000fe2000f8808ff */
[----:B------:R4:W-:Y:S01]  /*2860*/  STL [R1+0x50], R5 ;  /* 0x0000500501007387 */ /* 0x0009e20000100800 */
[----:B------:R-:W-:Y:S01]  /*2870*/  LEA.HI.X.SX32 R125, R18, UR9, 0x1, P5 ;  /* 0x00000009127d7c11 */ /* 0x000fe2000a8f0eff */
[-C--:B--2---:R-:W-:Y:S01]  /*2880*/  IMAD R6, R6, R47.reuse, RZ ;  /* 0x0000002f06067224 */ /* 0x084fe200078e02ff */
[----:B-1----:R-:W-:Y:S01]  /*2890*/  LOP3.LUT R7, R0, 0x78, RZ, 0xfc, !PT ;  /* 0x0000007800077812 */ /* 0x002fe200078efcff */
[-C--:B------:R-:W-:Y:S01]  /*28a0*/  IMAD R6, R9, R47.reuse, RZ ;  /* 0x0000002f09067224 */ /* 0x080fe200078e02ff */
[----:B------:R-:W-:Y:S02]  /*28b0*/  LEA.HI.X.SX32 R123, R20, UR9, 0x1, P4 ;  /* 0x00000009147b7c11 */ /* 0x000fe4000a0f0eff */
[----:B---3--:R-:W-:Y:S01]  /*28c0*/  LEA.HI.X.SX32 R4, R8, UR9, 0x1, P3 ;  /* 0x0000000908047c11 */ /* 0x008fe200098f0eff */
[----:B------:R-:W-:Y:S01]  /*28d0*/  IMAD R7, R7, R47, RZ ;  /* 0x0000002f07077224 */ /* 0x000fe200078e02ff */
[----:B------:R-:W-:-:S02]  /*28e0*/  LOP3.LUT R18, R0, 0x44, RZ, 0xfc, !PT ;  /* 0x0000004400127812 */ /* 0x000fc400078efcff */
[----:B----4-:R-:W-:Y:S01]  /*28f0*/  LEA.HI.X.SX32 R5, R10, UR9, 0x1, P2 ;  /* 0x000000090a057c11 */ /* 0x010fe200090f0eff */
[----:B------:R1:W-:Y:S01]  /*2900*/  STL [R1+0x48], R4 ;  /* 0x0000480401007387 */ /* 0x0003e20000100800 */
[C---:B------:R-:W-:Y:S02]  /*2910*/  LOP3.LUT R10, R0.reuse, 0x64, RZ, 0xfc, !PT ;  /* 0x00000064000a7812 */ /* 0x040fe400078efcff */
[----:B------:R-:W-:Y:S01]  /*2920*/  LOP3.LUT R20, R0, 0x3c, RZ, 0xfc, !PT ;  /* 0x0000003c00147812 */ /* 0x000fe200078efcff */
[----:B------:R2:W-:Y:S01]  /*2930*/  STL [R1+0x40], R5 ;  /* 0x0000400501007387 */ /* 0x0005e20000100800 */
[----:B------:R-:W-:Y:S02]  /*2940*/  LEA R122, P3, R22, UR8, 0x1 ;  /* 0x00000008167a7c11 */ /* 0x000fe4000f8608ff */
[----:B------:R-:W-:Y:S02]  /*2950*/  LEA R120, P2, R24, UR8, 0x1 ;  /* 0x0000000818787c11 */ /* 0x000fe4000f8408ff */
[----:B------:R-:W-:-:S02]  /*2960*/  LEA.HI.X.SX32 R121, R22, UR9, 0x1, P3 ;  /* 0x0000000916797c11 */ /* 0x000fc400098f0eff */
[----:B-1----:R-:W-:Y:S02]  /*2970*/  LEA.HI.X.SX32 R4, R12, UR9, 0x1, P1 ;  /* 0x000000090c047c11 */ /* 0x002fe400088f0eff */
[----:B------:R-:W-:Y:S02]  /*2980*/  LOP3.LUT R12, R0, 0x5c, RZ, 0xfc, !PT ;  /* 0x0000005c000c7812 */ /* 0x000fe400078efcff */
[----:B--2---:R-:W-:Y:S01]  /*2990*/  LEA.HI.X.SX32 R5, R14, UR9, 0x1, P0 ;  /* 0x000000090e057c11 */ /* 0x004fe200080f0eff */
[----:B------:R1:W-:Y:S01]  /*29a0*/  STL [R1+0x38], R4 ;  /* 0x0000380401007387 */ /* 0x0003e20000100800 */
[----:B------:R-:W-:Y:S02]  /*29b0*/  LOP3.LUT R14, R0, 0x54, RZ, 0xfc, !PT ;  /* 0x00000054000e7812 */ /* 0x000fe400078efcff */
[----:B------:R-:W-:Y:S01]  /*29c0*/  LEA R118, P1, R26, UR8, 0x1 ;  /* 0x000000081a767c11 */ /* 0x000fe2000f8208ff */
[----:B------:R2:W-:Y:S01]  /*29d0*/  STL [R1+0x30], R5 ;  /* 0x0000300501007387 */ /* 0x0005e20000100800 */
[----:B------:R-:W-:-:S02]  /*29e0*/  LEA.HI.X.SX32 R119, R24, UR9, 0x1, P2 ;  /* 0x0000000918777c11 */ /* 0x000fc400090f0eff */
[----:B------:R-:W-:Y:S02]  /*29f0*/  CS2R R24, SRZ ;  /* 0x0000000000187805 */ /* 0x000fe4000001ff00 */
[----:B------:R-:W-:Y:S02]  /*2a00*/  LEA.HI.X.SX32 R111, R26, UR9, 0x1, P1 ;  /* 0x000000091a6f7c11 */ /* 0x000fe400088f0eff */
[----:B------:R-:W-:Y:S02]  /*2a10*/  CS2R R26, SRZ ;  /* 0x00000000001a7805 */ /* 0x000fe4000001ff00 */
[----:B------:R-:W-:Y:S02]  /*2a20*/  LEA R109, P0, R30, UR8, 0x1 ;  /* 0x000000081e6d7c11 */ /* 0x000fe4000f8008ff */
[----:B-1----:R-:W-:Y:S02]  /*2a30*/  LEA.HI.X.SX32 R4, R16, UR9, 0x1, P6 ;  /* 0x0000000910047c11 */ /* 0x002fe4000b0f0eff */
[----:B------:R-:W-:-:S02]  /*2a40*/  LOP3.LUT R16, R0, 0x4c, RZ, 0xfc, !PT ;  /* 0x0000004c00107812 */ /* 0x000fc400078efcff */
[----:B--2---:R-:W-:Y:S01]  /*2a50*/  LOP3.LUT R5, R0, 0x70, RZ, 0xfc, !PT ;  /* 0x0000007000057812 */ /* 0x004fe200078efcff */
[----:B------:R1:W-:Y:S01]  /*2a60*/  STL [R1+0x18], R4 ;  /* 0x0000180401007387 */ /* 0x0003e20000100800 */
[----:B------:R-:W-:Y:S02]  /*2a70*/  LEA R105, P6, R32, UR8, 0x1 ;  /* 0x0000000820697c11 */ /* 0x000fe4000f8c08ff */
[----:B------:R-:W-:Y:S01]  /*2a80*/  LEA R101, P5, R34, UR8, 0x1 ;  /* 0x0000000822657c11 */ /* 0x000fe2000f8a08ff */
[----:B------:R-:W-:Y:S01]  /*2a90*/  IMAD R5, R5, R47, RZ ;  /* 0x0000002f05057224 */ /* 0x000fe200078e02ff */
[----:B------:R-:W-:Y:S01]  /*2aa0*/  STL [R1+0x84], R7 ;  /* 0x0000840701007387 */ /* 0x000fe20000100800 */
[----:B------:R-:W-:Y:S02]  /*2ab0*/  LEA R97, P4, R36, UR8, 0x1 ;  /* 0x0000000824617c11 */ /* 0x000fe4000f8808ff */
[----:B------:R-:W-:Y:S01]  /*2ac0*/  LEA R93, P3, R38, UR8, 0x1 ;  /* 0x00000008265d7c11 */ /* 0x000fe2000f8608ff */
[----:B------:R2:W-:Y:S01]  /*2ad0*/  STL [R1+0x80], R5 ;  /* 0x0000800501007387 */ /* 0x0005e20000100800 */
[----:B-1----:R-:W-:-:S02]  /*2ae0*/  LOP3.LUT R4, R0, 0x6c, RZ, 0xfc, !PT ;  /* 0x0000006c00047812 */ /* 0x002fc400078efcff */
[----:B------:R-:W-:Y:S01]  /*2af0*/  LEA R87, P2, R23, UR8, 0x1 ;  /* 0x0000000817577c11 */ /* 0x000fe2000f8408ff */
[----:B------:R1:W-:Y:S01]  /*2b00*/  STL [R1+0x7c], R6 ;  /* 0x00007c0601007387 */ /* 0x0003e20000100800 */
[----:B------:R-:W-:Y:S01]  /*2b10*/  LEA R57, P1, R56, UR8, 0x1 ;  /* 0x0000000838397c11 */ /* 0x000fe2000f8208ff */
[-C--:B------:R-:W-:Y:S01]  /*2b20*/  IMAD R4, R4, R47.reuse, RZ ;  /* 0x0000002f04047224 */ /* 0x080fe200078e02ff */
[----:B------:R-:W-:Y:S01]  /*2b30*/  LEA.HI.X.SX32 R107, R30, UR9, 0x1, P0 ;  /* 0x000000091e6b7c11 */ /* 0x000fe200080f0eff */
[-C--:B------:R-:W-:Y:S01]  /*2b40*/  IMAD R4, R11, R47.reuse, RZ ;  /* 0x0000002f0b047224 */ /* 0x080fe200078e02ff */
[----:B------:R-:W-:Y:S01]  /*2b50*/  LEA.HI.X.SX32 R103, R32, UR9, 0x1, P6 ;  /* 0x0000000920677c11 */ /* 0x000fe2000b0f0eff */
[-C--:B--2---:R-:W-:Y:S01]  /*2b60*/  IMAD R5, R10, R47.reuse, RZ ;  /* 0x0000002f0a057224 */ /* 0x084fe200078e02ff */
[----:B------:R-:W-:Y:S01]  /*2b70*/  LEA.HI.X.SX32 R99, R34, UR9, 0x1, P5 ;  /* 0x0000000922637c11 */ /* 0x000fe2000a8f0eff */
[-C--:B------:R-:W-:Y:S01]  /*2b80*/  IMAD R4, R14, R47.reuse, RZ ;  /* 0x0000002f0e047224 */ /* 0x080fe200078e02ff */
[----:B------:R-:W-:Y:S01]  /*2b90*/  LEA.HI.X.SX32 R95, R36, UR9, 0x1, P4 ;  /* 0x00000009245f7c11 */ /* 0x000fe2000a0f0eff */
[----:B-1----:R-:W-:Y:S01]  /*2ba0*/  IMAD R6, R12, R47, RZ ;  /* 0x0000002f0c067224 */ /* 0x002fe200078e02ff */
[----:B------:R1:W-:Y:S01]  /*2bb0*/  STL [R1+0x78], R5 ;  /* 0x0000780501007387 */ /* 0x0003e20000100800 */
[----:B------:R-:W-:-:S02]  /*2bc0*/  LEA.HI.X.SX32 R91, R38, UR9, 0x1, P3 ;  /* 0x00000009265b7c11 */ /* 0x000fc400098f0eff */
[----:B------:R-:W-:Y:S02]  /*2bd0*/  CS2R R30, SRZ ;  /* 0x00000000001e7805 */ /* 0x000fe4000001ff00 */
[----:B------:R-:W-:Y:S01]  /*2be0*/  LEA.HI.X.SX32 R23, R23, UR9, 0x1, P2 ;  /* 0x0000000917177c11 */ /* 0x000fe200090f0eff */
[----:B------:R2:W-:Y:S01]  /*2bf0*/  STL [R1+0x74], R6 ;  /* 0x0000740601007387 */ /* 0x0005e20000100800 */
[----:B------:R-:W-:Y:S02]  /*2c00*/  LEA.HI.X.SX32 R56, R56, UR9, 0x1, P1 ;  /* 0x0000000938387c11 */ /* 0x000fe400088f0eff */
[----:B------:R-:W-:Y:S02]  /*2c10*/  CS2R R32, SRZ ;  /* 0x0000000000207805 */ /* 0x000fe4000001ff00 */
[----:B------:R-:W-:Y:S01]  /*2c20*/  LEA R61, P0, R60, UR8, 0x1 ;  /* 0x000000083c3d7c11 */ /* 0x000fe2000f8008ff */
[----:B------:R3:W-:Y:S01]  /*2c30*/  STL [R1+0x70], R4 ;  /* 0x0000700401007387 */ /* 0x0007e20000100800 */
[----:B------:R-:W-:Y:S01]  /*2c40*/  LEA R22, P6, R21, UR8, 0x1 ;  /* 0x0000000815167c11 */ /* 0x000fe2000f8c08ff */
[-C--:B-1----:R-:W-:Y:S01]  /*2c50*/  IMAD R5, R13, R47.reuse, RZ ;  /* 0x0000002f0d057224 */ /* 0x082fe200078e02ff */
[----:B------:R-:W-:Y:S01]  /*2c60*/  LEA R63, P5, R62, UR8, 0x1 ;  /* 0x000000083e3f7c11 */ /* 0x000fe2000f8a08ff */
[-C--:B------:R-:W-:Y:S01]  /*2c70*/  IMAD R5, R16, R47.reuse, RZ ;  /* 0x0000002f10057224 */ /* 0x080fe200078e02ff */
[----:B------:R-:W-:Y:S01]  /*2c80*/  LEA R65, P4, R64, UR8, 0x1 ;  /* 0x0000000840417c11 */ /* 0x000fe2000f8808ff */
[-C--:B--2---:R-:W-:Y:S01]  /*2c90*/  IMAD R6, R15, R47.reuse, RZ ;  /* 0x0000002f0f067224 */ /* 0x084fe200078e02ff */
[----:B------:R-:W-:Y:S01]  /*2ca0*/  LEA R69, P3, R68, UR8, 0x1 ;  /* 0x0000000844457c11 */ /* 0x000fe2000f8608ff */
[-C--:B------:R-:W-:Y:S01]  /*2cb0*/  IMAD R6, R18, R47.reuse, RZ ;  /* 0x0000002f12067224 */ /* 0x080fe200078e02ff */
[----:B------:R1:W-:Y:S01]  /*2cc0*/  STL [R1+0x6c], R5 ;  /* 0x00006c0501007387 */ /* 0x0003e20000100800 */
[-C--:B---3--:R-:W-:Y:S01]  /*2cd0*/  IMAD R4, R17, R47.reuse, RZ ;  /* 0x0000002f11047224 */ /* 0x088fe200078e02ff */
[----:B------:R-:W-:Y:S01]  /*2ce0*/  LEA R59, P2, R58, UR8, 0x1 ;  /* 0x000000083a3b7c11 */ /* 0x000fe2000f8408ff */
[----:B------:R-:W-:Y:S01]  /*2cf0*/  IMAD R4, R20, R47, RZ ;  /* 0x0000002f14047224 */ /* 0x000fe200078e02ff */
[----:B------:R2:W-:Y:S01]  /*2d00*/  STL [R1+0x68], R6 ;  /* 0x0000680601007387 */ /* 0x0005e20000100800 */
[----:B------:R-:W-:-:S02]  /*2d10*/  LEA R70, P1, R71, UR8, 0x1 ;  /* 0x0000000847467c11 */ /* 0x000fc4000f8208ff */
[----:B------:R-:W-:Y:S02]  /*2d20*/  CS2R R34, SRZ ;  /* 0x0000000000227805 */ /* 0x000fe4000001ff00 */
[C---:B------:R-:W-:Y:S01]  /*2d30*/  LOP3.LUT R54, R0.reuse, 0xc, RZ, 0xfc, !PT ;  /* 0x0000000c00367812 */ /* 0x040fe200078efcff */
[----:B------:R3:W-:Y:S01]  /*2d40*/  STL [R1+0x64], R4 ;  /* 0x0000640401007387 */ /* 0x0007e20000100800 */
[----:B------:R-:W-:Y:S01]  /*2d50*/  LOP3.LUT R8, R0, 0x7c, RZ, 0xfc, !PT ;  /* 0x0000007c00087812 */ /* 0x000fe200078efcff */
[-C--:B-1----:R-:W-:Y:S01]  /*2d60*/  IMAD R5, R19, R47.reuse, RZ ;  /* 0x0000002f13057224 */ /* 0x082fe200078e02ff */
[----:B------:R-:W-:Y:S01]  /*2d70*/  LEA.HI.X.SX32 R60, R60, UR9, 0x1, P0 ;  /* 0x000000093c3c7c11 */ /* 0x000fe200080f0eff */
[-C--:B------:R-:W-:Y:S01]  /*2d80*/  IMAD R5, R43, R47.reuse, RZ ;  /* 0x0000002f2b057224 */ /* 0x080fe200078e02ff */
[----:B------:R-:W-:Y:S01]  /*2d90*/  LEA.HI.X.SX32 R21, R21, UR9, 0x1, P6 ;  /* 0x0000000915157c11 */ /* 0x000fe2000b0f0eff */
[-C--:B--2---:R-:W-:Y:S01]  /*2da0*/  IMAD R6, R42, R47.reuse, RZ ;  /* 0x0000002f2a067224 */ /* 0x084fe200078e02ff */
[----:B------:R-:W-:Y:S01]  /*2db0*/  LEA.HI.X.SX32 R62, R62, UR9, 0x1, P5 ;  /* 0x000000093e3e7c11 */ /* 0x000fe2000a8f0eff */
[-C--:B------:R-:W-:Y:S01]  /*2dc0*/  IMAD R6, R45, R47.reuse, RZ ;  /* 0x0000002f2d067224 */ /* 0x080fe200078e02ff */
[----:B------:R1:W-:Y:S01]  /*2dd0*/  STL [R1+0x60], R5 ;  /* 0x0000600501007387 */ /* 0x0003e20000100800 */
[----:B------:R-:W-:Y:S01]  /*2de0*/  LEA.HI.X.SX32 R64, R64, UR9, 0x1, P4 ;  /* 0x0000000940407c11 */ /* 0x000fe2000a0f0eff */
[-C--:B---3--:R-:W-:Y:S01]  /*2df0*/  IMAD R4, R44, R47.reuse, RZ ;  /* 0x0000002f2c047224 */ /* 0x088fe200078e02ff */
[----:B------:R-:W-:Y:S01]  /*2e00*/  LEA.HI.X.SX32 R68, R68, UR9, 0x1, P3 ;  /* 0x0000000944447c11 */ /* 0x000fe200098f0eff */
[----:B------:R2:W-:Y:S01]  /*2e10*/  STL [R1+0x5c], R6 ;  /* 0x00005c0601007387 */ /* 0x0005e20000100800 */
[----:B------:R-:W-:Y:S01]  /*2e20*/  LEA.HI.X.SX32 R58, R58, UR9, 0x1, P2 ;  /* 0x000000093a3a7c11 */ /* 0x000fe200090f0eff */
[-C--:B------:R-:W-:Y:S01]  /*2e30*/  IMAD R4, R48, R47.reuse, RZ ;  /* 0x0000002f30047224 */ /* 0x080fe200078e02ff */
[----:B------:R-:W-:Y:S01]  /*2e40*/  LEA.HI.X.SX32 R71, R71, UR9, 0x1, P1 ;  /* 0x0000000947477c11 */ /* 0x000fe200088f0eff */
[-C--:B------:R-:W-:Y:S01]  /*2e50*/  IMAD R4, R51, R47.reuse, RZ ;  /* 0x0000002f33047224 */ /* 0x080fe200078e02ff */
        /* <DEDUP_REMOVED lines=9> */
[----:B------:R-:W-:Y:S01]  /*2ef0*/  LEA R80, P3, R81, UR8, 0x1 ;  /* 0x0000000851507c11 */ /* 0x000fe2000f8608ff */
[-C--:B------:R-:W-:Y:S01]  /*2f00*/  IMAD R4, R54, R47.reuse, RZ ;  /* 0x0000002f36047224 */ /* 0x080fe200078e02ff */
[----:B------:R-:W-:Y:S01]  /*2f10*/  LEA R84, P2, R85, UR8, 0x1 ;  /* 0x0000000855547c11 */ /* 0x000fe2000f8408ff */
[----:B------:R2:W-:Y:S01]  /*2f20*/  STL [R1+0x28], R3 ;  /* 0x0000280301007387 */ /* 0x0005e20000100800 */
[----:B------:R-:W-:Y:S01]  /*2f30*/  LEA R83, P1, R82, UR8, 0x1 ;  /* 0x0000000852537c11 */ /* 0x000fe2000f8208ff */
[-C--:B------:R-:W-:Y:S01]  /*2f40*/  IMAD R8, R8, R47.reuse, RZ ;  /* 0x0000002f08087224 */ /* 0x080fe200078e02ff */
[----:B------:R-:W-:Y:S01]  /*2f50*/  LEA.HI.X.SX32 R73, R73, UR9, 0x1, P0 ;  /* 0x0000000949497c11 */ /* 0x000fe200080f0eff */
[-C--:B------:R-:W-:Y:S01]  /*2f60*/  IMAD R6, R55, R47.reuse, RZ ;  /* 0x0000002f37067224 */ /* 0x080fe200078e02ff */
[----:B------:R-:W-:Y:S01]  /*2f70*/  LEA.HI.X.SX32 R75, R75, UR9, 0x1, P6 ;  /* 0x000000094b4b7c11 */ /* 0x000fe2000b0f0eff */
[-C--:B-1----:R-:W-:Y:S01]  /*2f80*/  IMAD R5, R53, R47.reuse, RZ ;  /* 0x0000002f35057224 */ /* 0x082fe200078e02ff */
[----:B------:R-:W-:Y:S01]  /*2f90*/  LEA.HI.X.SX32 R67, R67, UR9, 0x1, P5 ;  /* 0x0000000943437c11 */ /* 0x000fe2000a8f0eff */
[-C--:B------:R-:W-:Y:S01]  /*2fa0*/  IMAD R5, R0, R47.reuse, RZ ;  /* 0x0000002f00057224 */ /* 0x080fe200078e02ff */
[----:B------:R-:W-:Y:S01]  /*2fb0*/  LEA.HI.X.SX32 R79, R79, UR9, 0x1, P4 ;  /* 0x000000094f4f7c11 */ /* 0x000fe2000a0f0eff */
[----:B------:R-:W-:Y:S01]  /*2fc0*/  IMAD R4, R86, R47, RZ ;  /* 0x0000002f56047224 */ /* 0x000fe200078e02ff */
[----:B------:R-:W-:-:S02]  /*2fd0*/  LEA.HI.X.SX32 R81, R81, UR9, 0x1, P3 ;  /* 0x0000000951517c11 */ /* 0x000fc400098f0eff */
[----:B------:R-:W-:Y:S02]  /*2fe0*/  CS2R R36, SRZ ;  /* 0x0000000000247805 */ /* 0x000fe4000001ff00 */
[----:B------:R-:W-:Y:S02]  /*2ff0*/  LEA.HI.X.SX32 R85, R85, UR9, 0x1, P2 ;  /* 0x0000000955557c11 */ /* 0x000fe400090f0eff */
[----:B------:R-:W-:Y:S02]  /*3000*/  CS2R R38, SRZ ;  /* 0x0000000000267805 */ /* 0x000fe4000001ff00 */
[----:B------:R-:W-:Y:S01]  /*3010*/  LEA.HI.X.SX32 R82, R82, UR9, 0x1, P1 ;  /* 0x0000000952527c11 */ /* 0x000fe200088f0eff */
[----:B0-----:R-:W-:Y:S01]  /*3020*/  IMAD R0, R88, R89, RZ ;  /* 0x0000005958007224 */ /* 0x001fe200078e02ff */
[----:B------:R-:W-:Y:S02]  /*3030*/  CS2R R42, SRZ ;  /* 0x00000000002a7805 */ /* 0x000fe4000001ff00 */
[----:B------:R-:W-:-:S02]  /*3040*/  CS2R R44, SRZ ;  /* 0x00000000002c7805 */ /* 0x000fc4000001ff00 */
[----:B------:R-:W-:Y:S02]  /*3050*/  CS2R R46, SRZ ;  /* 0x00000000002e7805 */ /* 0x000fe4000001ff00 */
[----:B------:R-:W-:Y:S02]  /*3060*/  CS2R R48, SRZ ;  /* 0x0000000000307805 */ /* 0x000fe4000001ff00 */
[----:B------:R-:W-:Y:S02]  /*3070*/  CS2R R50, SRZ ;  /* 0x0000000000327805 */ /* 0x000fe4000001ff00 */
[----:B------:R-:W-:Y:S02]  /*3080*/  CS2R R52, SRZ ;  /* 0x0000000000347805 */ /* 0x000fe4000001ff00 */
[----:B--2---:R-:W-:-:S07]  /*3090*/  CS2R R54, SRZ ;  /* 0x0000000000367805 */ /* 0x004fce000001ff00 */
.L_x_1:
[----:B------:R-:W0:Y:S01]  /*30a0*/  S2R R114, SR_TID.X ;  /* 0x0000000000727919 */ /* 0x000e220000002100 */
[----:B------:R-:W1:Y:S01]  /*30b0*/  LDC R5, c[0x0][0x238] ;  /* 0x00008e00ff057b82 */ /* 0x000e620000000800 */
[----:B------:R-:W-:Y:S01]  /*30c0*/  PRMT R7, RZ, 0x7610, R7 ;  /* 0x00007610ff077816 */ /* 0x000fe20000000007 */
[----:B------:R-:W2:Y:S01]  /*30d0*/  S2R R4, SR_TID.X ;  /* 0x0000000000047919 */ /* 0x000ea20000002100 */
[----:B------:R-:W3:Y:S05]  /*30e0*/  S2R R8, SR_TID.X ;  /* 0x0000000000087919 */ /* 0x000eea0000002100 */
[----:B------:R-:W4:Y:S01]  /*30f0*/  LDC R14, c[0x0][0x238] ;  /* 0x00008e00ff0e7b82 */ /* 0x000f220000000800 */
[----:B------:R-:W5:Y:S01]  /*3100*/  S2R R10, SR_TID.X ;  /* 0x00000000000a7919 */ /* 0x000f620000002100 */
[----:B------:R-:W4:Y:S06]  /*3110*/  S2R R19, SR_TID.X ;  /* 0x0000000000137919 */ /* 0x000f2c0000002100 */
[----:B------:R-:W4:Y:S01]  /*3120*/  LDC R15, c[0x0][0x238] ;  /* 0x00008e00ff0f7b82 */ /* 0x000f220000000800 */
[----:B------:R-:W-:Y:S01]  /*3130*/  PRMT R9, RZ, 0x7610, R9 ;  /* 0x00007610ff097816 */ /* 0x000fe20000000009 */
[----:B------:R-:W4:Y:S01]  /*3140*/  S2R R89, SR_TID.X ;  /* 0x0000000000597919 */ /* 0x000f220000002100 */
[----:B------:R4:W-:Y:S05]  /*3150*/  STL [R1+0x158], R125 ;  /* 0x0001587d01007387 */ /* 0x0009ea0000100800 */
[----:B------:R-:W4:Y:S01]  /*3160*/  LDC R16, c[0x0][0x238] ;  /* 0x00008e00ff107b82 */ /* 0x000f220000000800 */
[----:B0-----:R-:W-:-:S07]  /*3170*/  SHF.R.U32.HI R3, RZ, 0x7, R114 ;  /* 0x00000007ff037819 */ /* 0x001fce0000011672 */
[----:B------:R-:W0:Y:S01]  /*3180*/  LDC R20, c[0x0][0x238] ;  /* 0x00008e00ff147b82 */ /* 0x000e220000000800 */
[----:B--2---:R-:W-:Y:S02]  /*3190*/  SHF.R.U32.HI R4, RZ, 0x7, R4 ;  /* 0x00000007ff047819 */ /* 0x004fe40000011604 */
[----:B------:R-:W-:Y:S02]  /*31a0*/  SGXT.U32 R3, R3, 0x2 ;  /* 0x000000020303781a */ /* 0x000fe40000000000 */
[----:B---3--:R-:W-:-:S03]  /*31b0*/  SHF.R.U32.HI R12, RZ, 0x7, R8 ;  /* 0x00000007ff0c7819 */ /* 0x008fc60000011608 */
[----:B------:R-:W2:Y:S01]  /*31c0*/  LDC R88, c[0x0][0x238] ;  /* 0x00008e00ff587b82 */ /* 0x000ea20000000800 */
[----:B------:R-:W-:Y:S02]  /*31d0*/  SGXT.U32 R4, R4, 0x2 ;  /* 0x000000020404781a */ /* 0x000fe40000000000 */
[C---:B------:R-:W-:Y:S02]  /*31e0*/  ISETP.GE.AND P0, PT, R3.reuse, UR7, PT ;  /* 0x0000000703007c0c */ /* 0x040fe4000bf06270 */
[----:B------:R-:W-:Y:S01]  /*31f0*/  SGXT.U32 R12, R12, 0x2 ;  /* 0x000000020c0c781a */ /* 0x000fe20000000000 */
[----:B-1----:R-:W-:Y:S01]  /*3200*/  IMAD R4, R4, R5, RZ ;  /* 0x0000000504047224 */ /* 0x002fe200078e02ff */
[----:B------:R-:W-:Y:S01]  /*3210*/  LOP3.LUT R6, R3, 0x8, RZ, 0xfc, !PT ;  /* 0x0000000803067812 */ /* 0x000fe200078efcff */
[----:B------:R-:W1:Y:S01]  /*3220*/  LDC R90, c[0x0][0x238] ;  /* 0x00008e00ff5a7b82 */ /* 0x000e620000000800 */
[----:B------:R-:W-:Y:S01]  /*3230*/  LOP3.LUT R12, R12, 0x8, RZ, 0xfc, !PT ;  /* 0x000000080c0c7812 */ /* 0x000fe200078efcff */
[----:B------:R-:W-:Y:S01]  /*3240*/  IMAD.WIDE R4, R4, 0x2, R76 ;  /* 0x0000000204047825 */ /* 0x000fe200078e024c */
[----:B-----5:R-:W-:-:S02]  /*3250*/  SHF.R.U32.HI R10, RZ, 0x7, R10 ;  /* 0x00000007ff0a7819 */ /* 0x020fc4000001160a */
[----:B------:R-:W-:Y:S01]  /*3260*/  ISETP.GE.AND P1, PT, R6, UR7, PT ;  /* 0x0000000706007c0c */ /* 0x000fe2000bf26270 */
[----:B----4-:R-:W-:Y:S02]  /*3270*/  IMAD R12, R12, R14, RZ ;  /* 0x0000000e0c0c7224 */ /* 0x010fe400078e02ff */
[----:B------:R3:W4:Y:S01]  /*3280*/  @!P0 LDG.E.U16 R7, desc[UR12][R4.64] ;  /* 0x0000000c04078981 */ /* 0x000722000c1e1500 */
[----:B------:R-:W-:Y:S01]  /*3290*/  SGXT.U32 R10, R10, 0x2 ;  /* 0x000000020a0a781a */ /* 0x000fe20000000000 */
[----:B------:R-:W5:Y:S01]  /*32a0*/  LDC R18, c[0x0][0x238] ;  /* 0x00008e00ff127b82 */ /* 0x000f620000000800 */
[----:B------:R-:W-:Y:S02]  /*32b0*/  PRMT R6, RZ, 0x7610, R6 ;  /* 0x00007610ff067816 */ /* 0x000fe40000000006 */
[----:B------:R-:W-:Y:S02]  /*32c0*/  LOP3.LUT R10, R10, 0x10, RZ, 0xfc, !PT ;  /* 0x000000100a0a7812 */ /* 0x000fe400078efcff */
[----:B------:R-:W-:Y:S01]  /*32d0*/  LOP3.LUT R8, R3, 0x10, RZ, 0xfc, !PT ;  /* 0x0000001003087812 */ /* 0x000fe200078efcff */
[----:B---3--:R-:W-:-:S03]  /*32e0*/  IMAD.WIDE R4, R12, 0x2, R76 ;  /* 0x000000020c047825 */ /* 0x008fc600078e024c */
[----:B------:R-:W-:Y:S01]  /*32f0*/  ISETP.GE.AND P0, PT, R8, UR7, PT ;  /* 0x0000000708007c0c */ /* 0x000fe2000bf06270 */
[----:B------:R-:W3:Y:S01]  /*3300*/  LDC R12, c[0x0][0x238] ;  /* 0x00008e00ff0c7b82 */ /* 0x000ee20000000800 */
[----:B------:R0:W4:Y:S01]  /*3310*/  @!P1 LDG.E.U16 R6, desc[UR12][R4.64] ;  /* 0x0000000c04069981 */ /* 0x000122000c1e1500 */
[----:B------:R-:W-:Y:S02]  /*3320*/  PRMT R11, RZ, 0x7610, R11 ;  /* 0x00007610ff0b7816 */ /* 0x000fe4000000000b */
[----:B------:R-:W-:-:S04]  /*3330*/  PRMT R13, RZ, 0x7610, R13 ;  /* 0x00007610ff0d7816 */ /* 0x000fc8000000000d */
[----:B------:R-:W5:Y:S01]  /*3340*/  LDC R92, c[0x0][0x238] ;  /* 0x00008e00ff5c7b82 */ /* 0x000f620000000800 */
[----:B------:R-:W-:-:S07]  /*3350*/  PRMT R94, RZ, 0x7610, R94 ;  /* 0x00007610ff5e7816 */ /* 0x000fce000000005e */
[----:B------:R-:W5:Y:S01]  /*3360*/  LDC R115, c[0x0][0x238] ;  /* 0x00008e00ff737b82 */ /* 0x000f620000000800 */
[----:B---3--:R-:W-:-:S07]  /*3370*/  IMAD R10, R10, R12, RZ ;  /* 0x0000000c0a0a7224 */ /* 0x008fce00078e02ff */
[----:B------:R-:W3:Y:S01]  /*3380*/  LDC R12, c[0x0][0x238] ;  /* 0x00008e00ff0c7b82 */ /* 0x000ee20000000800 */
[----:B0-----:R-:W-:Y:S02]  /*3390*/  IMAD.WIDE R4, R10, 0x2, R76 ;  /* 0x000000020a047825 */ /* 0x001fe400078e024c */
[----:B------:R-:W0:Y:S01]  /*33a0*/  S2R R10, SR_TID.X ;  /* 0x00000000000a7919 */ /* 0x000e220000002100 */
[----:B------:R-:W-:Y:S02]  /*33b0*/  LOP3.LUT R8, R3, 0x18, RZ, 0xfc, !PT ;  /* 0x0000001803087812 */ /* 0x000fe400078efcff */
[----:B------:R2:W4:Y:S01]  /*33c0*/  @!P0 LDG.E.U16 R9, desc[UR12][R4.64] ;  /* 0x0000000c04098981 */ /* 0x000522000c1e1500 */
[----:B0-----:R-:W-:-:S04]  /*33d0*/  SHF.R.U32.HI R10, RZ, 0x7, R10 ;  /* 0x00000007ff0a7819 */ /* 0x001fc8000001160a */
[----:B------:R-:W-:-:S04]  /*33e0*/  SGXT.U32 R10, R10, 0x2 ;  /* 0x000000020a0a781a */ /* 0x000fc80000000000 */
[----:B------:R-:W-:-:S05]  /*33f0*/  LOP3.LUT R10, R10, 0x18, RZ, 0xfc, !PT ;  /* 0x000000180a0a7812 */ /* 0x000fca00078efcff */
[----:B---3--:R-:W-:Y:S02]  /*3400*/  IMAD R10, R10, R12, RZ ;  /* 0x0000000c0a0a7224 */ /* 0x008fe400078e02ff */
[----:B------:R-:W0:Y:S01]  /*3410*/  S2R R12, SR_TID.X ;  /* 0x00000000000c7919 */ /* 0x000e220000002100 */
[----:B------:R-:W-:Y:S02]  /*3420*/  ISETP.GE.AND P1, PT, R8, UR7, PT ;  /* 0x0000000708007c0c */ /* 0x000fe4000bf26270 */
[----:B------:R-:W-:Y:S01]  /*3430*/  LOP3.LUT R8, R3, 0x20, RZ, 0xfc, !PT ;  /* 0x0000002003087812 */ /* 0x000fe200078efcff */
[----:B--2---:R-:W-:-:S03]  /*3440*/  IMAD.WIDE R4, R10, 0x2, R76 ;  /* 0x000000020a047825 */ /* 0x004fc600078e024c */
[----:B------:R-:W-:Y:S02]  /*3450*/  ISETP.GE.AND P0, PT, R8, UR7, PT ;  /* 0x0000000708007c0c */ /* 0x000fe4000bf06270 */
[----:B------:R-:W-:Y:S02]  /*3460*/  PRMT R8, RZ, 0x7610, R8 ;  /* 0x00007610ff087816 */ /* 0x000fe40000000008 */
[----:B------:R-:W-:-:S04]  /*3470*/  SHF.R.U32.HI R17, RZ, 0x7, R19 ;  /* 0x00000007ff117819 */ /* 0x000fc80000011613 */
[----:B------:R2:W3:Y:S01]  /*3480*/  @!P1 LDG.E.U16 R8, desc[UR12][R4.64] ;  /* 0x0000000c04089981 */ /* 0x0004e2000c1e1500 */
[----:B0-----:R-:W-:-:S04]  /*3490*/  SHF.R.U32.HI R14, RZ, 0x7, R12 ;  /* 0x00000007ff0e7819 */ /* 0x001fc8000001160c */
[----:B------:R-:W-:-:S04]  /*34a0*/  SGXT.U32 R14, R14, 0x2 ;  /* 0x000000020e0e781a */ /* 0x000fc80000000000 */
[----:B------:R-:W-:-:S05]  /*34b0*/  LOP3.LUT R14, R14, 0x20, RZ, 0xfc, !PT ;  /* 0x000000200e0e7812 */ /* 0x000fca00078efcff */
[----:B------:R-:W-:Y:S01]  /*34c0*/  IMAD R14, R14, R15, RZ ;  /* 0x0000000f0e0e7224 */ /* 0x000fe200078e02ff */
[----:B------:R-:W-:-:S03]  /*34d0*/  SHF.R.U32.HI R15, RZ, 0x7, R12 ;  /* 0x00000007ff0f7819 */ /* 0x000fc6000001160c */
[----:B--2---:R-:W-:Y:S02]  /*34e0*/  IMAD.WIDE R4, R14, 0x2, R76 ;  /* 0x000000020e047825 */ /* 0x004fe400078e024c */
[----:B------:R-:W0:Y:S01]  /*34f0*/  S2R R14, SR_TID.X ;  /* 0x00000000000e7919 */ /* 0x000e220000002100 */
[----:B------:R-:W-:Y:S02]  /*3500*/  SHF.R.U32.HI R19, RZ, 0x7, R19 ;  /* 0x00000007ff137819 */ /* 0x000fe40000011613 */
[----:B------:R-:W-:Y:S01]  /*3510*/  SGXT.U32 R15, R15, 0x2 ;  /* 0x000000020f0f781a */ /* 0x000fe20000000000 */
[----:B------:R2:W3:Y:S01]  /*3520*/  @!P0 LDG.E.U16 R11, desc[UR12][R4.64] ;  /* 0x0000000c040b8981 */ /* 0x0004e2000c1e1500 */
[----:B------:R-:W-:Y:S02]  /*3530*/  SGXT.U32 R19, R19, 0x2 ;  /* 0x000000021313781a */ /* 0x000fe40000000000 */
[----:B------:R-:W-:Y:S02]  /*3540*/  LOP3.LUT R15, R15, 0x28, RZ, 0xfc, !PT ;  /* 0x000000280f0f7812 */ /* 0x000fe400078efcff */
[----:B------:R-:W-:-:S03]  /*3550*/  LOP3.LUT R19, R19, 0x38, RZ, 0xfc, !PT ;  /* 0x0000003813137812 */ /* 0x000fc600078efcff */
[----:B------:R-:W-:Y:S02]  /*3560*/  IMAD R15, R15, R16, RZ ;  /* 0x000000100f0f7224 */ /* 0x000fe400078e02ff */
[----:B------:R-:W-:Y:S01]  /*3570*/  IMAD R19, R19, R20, RZ ;  /* 0x0000001413137224 */ /* 0x000fe200078e02ff */
[----:B------:R-:W-:Y:S01]  /*3580*/  SHF.R.U32.HI R20, RZ, 0x7, R89 ;  /* 0x00000007ff147819 */ /* 0x000fe20000011659 */
[----:B--2---:R-:W-:Y:S02]  /*3590*/  IMAD.WIDE R4, R15, 0x2, R76 ;  /* 0x000000020f047825 */ /* 0x004fe400078e024c */
[----:B------:R-:W2:Y:S01]  /*35a0*/  LDC R15, c[0x0][0x238] ;  /* 0x00008e00ff0f7b82 */ /* 0x000ea20000000800 */
[----:B------:R-:W-:-:S04]  /*35b0*/  SGXT.U32 R20, R20, 0x2 ;  /* 0x000000021414781a */ /* 0x000fc80000000000 */
[----:B------:R-:W-:Y:S02]  /*35c0*/  LOP3.LUT R20, R20, 0x48, RZ, 0xfc, !PT ;  /* 0x0000004814147812 */ /* 0x000fe400078efcff */
[----:B------:R-:W-:-:S03]  /*35d0*/  LOP3.LUT R10, R3, 0x28, RZ, 0xfc, !PT ;  /* 0x00000028030a7812 */ /* 0x000fc600078efcff */
[----:B------:R-:W-:Y:S02]  /*35e0*/  IMAD R20, R20, R88, RZ ;  /* 0x0000005814147224 */ /* 0x000fe400078e02ff */
[----:B------:R-:W5:Y:S01]  /*35f0*/  S2R R88, SR_TID.X ;  /* 0x0000000000587919 */ /* 0x000f620000002100 */
[----:B------:R-:W-:Y:S02]  /*3600*/  ISETP.GE.AND P1, PT, R10, UR7, PT ;  /* 0x000000070a007c0c */ /* 0x000fe4000bf26270 */
[----:B0-----:R-:W-:Y:S02]  /*3610*/  SHF.R.U32.HI R14, RZ, 0x7, R14 ;  /* 0x00000007ff0e7819 */ /* 0x001fe4000001160e */
[----:B------:R-:W-:Y:S02]  /*3620*/  LOP3.LUT R12, R3, 0x30, RZ, 0xfc, !PT ;  /* 0x00000030030c7812 */ /* 0x000fe400078efcff */
[----:B------:R-:W-:Y:S02]  /*3630*/  SGXT.U32 R14, R14, 0x2 ;  /* 0x000000020e0e781a */ /* 0x000fe40000000000 */
[----:B------:R-:W-:-:S02]  /*3640*/  SHF.R.U32.HI R89, RZ, 0x7, R89 ;  /* 0x00000007ff597819 */ /* 0x000fc40000011659 */
[----:B------:R-:W-:Y:S02]  /*3650*/  PRMT R10, RZ, 0x7610, R10 ;  /* 0x00007610ff0a7816 */ /* 0x000fe4000000000a */
[----:B------:R-:W-:Y:S02]  /*3660*/  LOP3.LUT R14, R14, 0x30, RZ, 0xfc, !PT ;  /* 0x000000300e0e7812 */ /* 0x000fe400078efcff */
[----:B------:R-:W-:Y:S02]  /*3670*/  ISETP.GE.AND P0, PT, R12, UR7, PT ;  /* 0x000000070c007c0c */ /* 0x000fe4000bf06270 */
[----:B------:R-:W-:Y:S01]  /*3680*/  SGXT.U32 R89, R89, 0x2 ;  /* 0x000000025959781a */ /* 0x000fe20000000000 */
[----:B------:R0:W3:Y:S01]  /*3690*/  @!P1 LDG.E.U16 R10, desc[UR12][R4.64] ;  /* 0x0000000c040a9981 */ /* 0x0000e2000c1e1500 */
[----:B------:R-:W-:Y:S01]  /*36a0*/  LOP3.LUT R12, R3, 0x38, RZ, 0xfc, !PT ;  /* 0x00000038030c7812 */ /* 0x000fe200078efcff */
[----:B--2---:R-:W-:Y:S01]  /*36b0*/  IMAD R14, R14, R15, RZ ;  /* 0x0000000f0e0e7224 */ /* 0x004fe200078e02ff */
[----:B------:R-:W-:-:S02]  /*36c0*/  LOP3.LUT R89, R89, 0x4, RZ, 0xfc, !PT ;  /* 0x0000000459597812 */ /* 0x000fc400078efcff */
[----:B------:R-:W-:-:S03]  /*36d0*/  ISETP.GE.AND P1, PT, R12, UR7, PT ;  /* 0x000000070c007c0c */ /* 0x000fc6000bf26270 */
[----:B-1----:R-:W-:Y:S02]  /*36e0*/  IMAD R89, R89, R90, RZ ;  /* 0x0000005a59597224 */ /* 0x002fe400078e02ff */
[----:B0-----:R-:W-:Y:S01]  /*36f0*/  IMAD.WIDE R4, R14, 0x2, R76 ;  /* 0x000000020e047825 */ /* 0x001fe200078e024c */
[----:B------:R-:W0:Y:S01]  /*3700*/  LDC R90, c[0x0][0x238] ;  /* 0x00008e00ff5a7b82 */ /* 0x000e220000000800 */
[----:B------:R-:W-:-:S03]  /*3710*/  PRMT R12, RZ, 0x7610, R12 ;  /* 0x00007610ff0c7816 */ /* 0x000fc6000000000c */
[----:B------:R1:W2:Y:S02]  /*3720*/  @!P0 LDG.E.U16 R13, desc[UR12][R4.64] ;  /* 0x0000000c040d8981 */ /* 0x0002a4000c1e1500 */
[----:B-1----:R-:W-:-:S05]  /*3730*/  IMAD.WIDE R4, R19, 0x2, R76 ;  /* 0x0000000213047825 */ /* 0x002fca00078e024c */
[----:B------:R1:W2:Y:S02]  /*3740*/  @!P1 LDG.E.U16 R12, desc[UR12][R4.64] ;  /* 0x0000000c040c9981 */ /* 0x0002a4000c1e1500 */
[----:B-1----:R-:W-:Y:S01]  /*3750*/  IMAD.WIDE R4, R89, 0x2, R76 ;  /* 0x0000000259047825 */ /* 0x002fe200078e024c */
[----:B-----5:R-:W-:-:S04]  /*3760*/  SHF.R.U32.HI R89, RZ, 0x7, R88 ;  /* 0x00000007ff597819 */ /* 0x020fc80000011658 */
[----:B------:R-:W-:-:S04]  /*3770*/  SGXT.U32 R89, R89, 0x2 ;  /* 0x000000025959781a */ /* 0x000fc80000000000 */
[----:B------:R-:W-:Y:S02]  /*3780*/  LOP3.LUT R89, R89, 0xc, RZ, 0xfc, !PT ;  /* 0x0000000c59597812 */ /* 0x000fe400078efcff */
[----:B------:R-:W-:Y:S02]  /*3790*/  SGXT.U32 R17, R17, 0x2 ;  /* 0x000000021111781a */ /* 0x000fe40000000000 */
[----:B------:R-:W-:Y:S01]  /*37a0*/  LOP3.LUT R14, R3, 0x4, RZ, 0xfc, !PT ;  /* 0x00000004030e7812 */ /* 0x000fe200078efcff */
[----:B0-----:R-:W-:Y:S01]  /*37b0*/  IMAD R89, R89, R90, RZ ;  /* 0x0000005a59597224 */ /* 0x001fe200078e02ff */
[----:B------:R-:W-:Y:S02]  /*37c0*/  LOP3.LUT R16, R3, 0x40, RZ, 0xfc, !PT ;  /* 0x0000004003107812 */ /* 0x000fe400078efcff */
[----:B------:R-:W-:Y:S02]  /*37d0*/  SHF.R.U32.HI R90, RZ, 0x7, R88 ;  /* 0x00000007ff5a7819 */ /* 0x000fe40000011658 */
[----:B------:R-:W-:-:S02]  /*37e0*/  LOP3.LUT R17, R17, 0x40, RZ, 0xfc, !PT ;  /* 0x0000004011117812 */ /* 0x000fc400078efcff */
[----:B------:R-:W-:Y:S02]  /*37f0*/  ISETP.GE.AND P3, PT, R14, UR7, PT ;  /* 0x000000070e007c0c */ /* 0x000fe4000bf66270 */
[----:B------:R-:W-:Y:S02]  /*3800*/  ISETP.GE.AND P2, PT, R16, UR7, PT ;  /* 0x0000000710007c0c */ /* 0x000fe4000bf46270 */
[----:B------:R-:W-:Y:S02]  /*3810*/  SGXT.U32 R90, R90, 0x2 ;  /* 0x000000025a5a781a */ /* 0x000fe40000000000 */
[----:B------:R-:W-:Y:S01]  /*3820*/  LOP3.LUT R15, R3, 0xc, RZ, 0xfc, !PT ;  /* 0x0000000c030f7812 */ /* 0x000fe200078efcff */
[----:B------:R-:W-:Y:S01]  /*3830*/  IMAD R17, R17, R18, RZ ;  /* 0x0000001211117224 */ /* 0x000fe200078e02ff */
[C---:B------:R-:W-:Y:S02]  /*3840*/  LOP3.LUT R18, R3.reuse, 0x1c, RZ, 0xfc, !PT ;  /* 0x0000001c03127812 */ /* 0x040fe400078efcff */
[----:B------:R-:W-:-:S02]  /*3850*/  LOP3.LUT R19, R3, 0x48, RZ, 0xfc, !PT ;  /* 0x0000004803137812 */ /* 0x000fc400078efcff */
[----:B------:R-:W-:Y:S01]  /*3860*/  LOP3.LUT R90, R90, 0x58, RZ, 0xfc, !PT ;  /* 0x000000585a5a7812 */ /* 0x000fe200078efcff */
[----:B------:R0:W5:Y:S01]  /*3870*/  @!P3 LDG.E.U16 R94, desc[UR12][R4.64] ;  /* 0x0000000c045eb981 */ /* 0x000162000c1e1500 */
[----:B------:R-:W-:Y:S01]  /*3880*/  ISETP.GE.AND P5, PT, R15, UR7, PT ;  /* 0x000000070f007c0c */ /* 0x000fe2000bfa6270 */
[----:B------:R-:W-:Y:S01]  /*3890*/  IMAD.WIDE R16, R17, 0x2, R76 ;  /* 0x0000000211107825 */ /* 0x000fe200078e024c */
[----:B------:R-:W-:Y:S02]  /*38a0*/  PRMT R15, RZ, 0x7610, R15 ;  /* 0x00007610ff0f7816 */ /* 0x000fe4000000000f */
[----:B------:R-:W-:Y:S01]  /*38b0*/  ISETP.GE.AND P1, PT, R18, UR7, PT ;  /* 0x0000000712007c0c */ /* 0x000fe2000bf26270 */
[----:B------:R-:W-:Y:S01]  /*38c0*/  IMAD R90, R90, R92, RZ ;  /* 0x0000005c5a5a7224 */ /* 0x000fe200078e02ff */
[----:B------:R-:W-:Y:S02]  /*38d0*/  ISETP.GE.AND P6, PT, R19, UR7, PT ;  /* 0x0000000713007c0c */ /* 0x000fe4000bfc6270 */
[C---:B------:R-:W-:Y:S01]  /*38e0*/  LOP3.LUT R18, R3.reuse, 0x24, RZ, 0xfc, !PT ;  /* 0x0000002403127812 */ /* 0x040fe200078efcff */
[----:B------:R1:W5:Y:S01]  /*38f0*/  @!P2 LDG.E.U16 R15, desc[UR12][R16.64] ;  /* 0x0000000c100fa981 */ /* 0x000362000c1e1500 */
[----:B------:R-:W-:-:S02]  /*3900*/  LOP3.LUT R19, R3, 0x50, RZ, 0xfc, !PT ;  /* 0x0000005003137812 */ /* 0x000fc400078efcff */
[----:B------:R-:W-:Y:S02]  /*3910*/  ISETP.GE.AND P2, PT, R18, UR7, PT ;  /* 0x0000000712007c0c */ /* 0x000fe4000bf46270 */
[----:B------:R-:W-:Y:S01]  /*3920*/  ISETP.GE.AND P3, PT, R19, UR7, PT ;  /* 0x0000000713007c0c */ /* 0x000fe2000bf66270 */
[--C-:B------:R-:W-:Y:S02]  /*3930*/  IMAD.WIDE R18, R90, 0x2, R76.reuse ;  /* 0x000000025a127825 */ /* 0x100fe400078e024c */
[----:B------:R-:W4:Y:S01]  /*3940*/  LDL R90, [R1+0x58] ;  /* 0x00005800015a7983 */ /* 0x000f220000100800 */
[----:B------:R-:W1:Y:S01]  /*3950*/  S2R R92, SR_TID.X ;  /* 0x00000000005c7919 */ /* 0x000e620000002100 */
[----:B0-----:R-:W-:Y:S02]  /*3960*/  IMAD.WIDE R4, R89, 0x2, R76 ;  /* 0x0000000259047825 */ /* 0x001fe400078e024c */
[----:B------:R-:W0:Y:S01]  /*3970*/  LDC R89, c[0x0][0x238] ;  /* 0x00008e00ff597b82 */ /* 0x000e220000000800 */
[----:B------:R-:W-:-:S02]  /*3980*/  SHF.R.U32.HI R88, RZ, 0x7, R88 ;  /* 0x00000007ff587819 */ /* 0x000fc40000011658 */
[C---:B------:R-:W-:Y:S02]  /*3990*/  LOP3.LUT R14, R3.reuse, 0x14, RZ, 0xfc, !PT ;  /* 0x00000014030e7812 */ /* 0x040fe400078efcff */
[----:B------:R-:W-:Y:S01]  /*39a0*/  SGXT.U32 R88, R88, 0x2 ;  /* 0x000000025858781a */ /* 0x000fe20000000000 */
[----:B-1----:R-:W-:Y:S01]  /*39b0*/  IMAD.WIDE R16, R20, 0x2, R76 ;  /* 0x0000000214107825 */ /* 0x002fe200078e024c */
[----:B------:R-:W-:Y:S02]  /*39c0*/  ISETP.GE.AND P0, PT, R14, UR7, PT ;  /* 0x000000070e007c0c */ /* 0x000fe4000bf06270 */
[----:B------:R-:W-:Y:S02]  /*39d0*/  LOP3.LUT R88, R88, 0x50, RZ, 0xfc, !PT ;  /* 0x0000005058587812 */ /* 0x000fe400078efcff */
[----:B------:R-:W-:Y:S02]  /*39e0*/  PRMT R14, RZ, 0x7610, R14 ;  /* 0x00007610ff0e7816 */ /* 0x000fe4000000000e */
[----:B------:R-:W-:-:S04]  /*39f0*/  LOP3.LUT R20, R3, 0x58, RZ, 0xfc, !PT ;  /* 0x0000005803147812 */ /* 0x000fc800078efcff */
[----:B------:R-:W-:Y:S01]  /*3a00*/  ISETP.GE.AND P4, PT, R20, UR7, PT ;  /* 0x0000000714007c0c */ /* 0x000fe2000bf86270 */
[----:B------:R1:W5:Y:S01]  /*3a10*/  @!P6 LDG.E.U16 R14, desc[UR12][R16.64] ;  /* 0x0000000c100ee981 */ /* 0x000362000c1e1500 */
[----:B------:R-:W-:Y:S01]  /*3a20*/  PRMT R20, RZ, 0x7610, R20 ;  /* 0x00007610ff147816 */ /* 0x000fe20000000014 */
[----:B0-----:R-:W-:Y:S01]  /*3a30*/  IMAD R88, R88, R89, RZ ;  /* 0x0000005958587224 */ /* 0x001fe200078e02ff */
[----:B------:R-:W-:-:S03]  /*3a40*/  SHF.R.U32.HI R104, RZ, 0x7, R92 ;  /* 0x00000007ff687819 */ /* 0x000fc6000001165c */
[----:B-1----:R-:W-:Y:S01]  /*3a50*/  IMAD.WIDE R16, R88, 0x2, R76 ;  /* 0x0000000258107825 */ /* 0x002fe200078e024c */
[----:B------:R-:W-:-:S04]  /*3a60*/  SGXT.U32 R104, R104, 0x2 ;  /* 0x000000026868781a */ /* 0x000fc80000000000 */
[----:B------:R-:W5:Y:S01]  /*3a70*/  @!P3 LDG.E.U16 R20, desc[UR12][R16.64] ;  /* 0x0000000c1014b981 */ /* 0x000f62000c1e1500 */
[----:B------:R-:W-:Y:S02]  /*3a80*/  PRMT R100, RZ, 0x7610, R100 ;  /* 0x00007610ff647816 */ /* 0x000fe40000000064 */
[----:B------:R-:W-:-:S05]  /*3a90*/  LOP3.LUT R104, R104, 0x14, RZ, 0xfc, !PT ;  /* 0x0000001468687812 */ /* 0x000fca00078efcff */
[----:B------:R-:W-:Y:S02]  /*3aa0*/  IMAD R104, R104, R115, RZ ;  /* 0x0000007368687224 */ /* 0x000fe400078e02ff */
[----:B------:R-:W3:Y:S01]  /*3ab0*/  LDL R115, [R1+0x80] ;  /* 0x0000800001737983 */ /* 0x000ee20000100800 */
[----:B------:R-:W-:-:S06]  /*3ac0*/  PRMT R96, RZ, 0x7610, R96 ;  /* 0x00007610ff607816 */ /* 0x000fcc0000000060 */
[----:B------:R0:W5:Y:S02]  /*3ad0*/  @!P5 LDG.E.U16 R96, desc[UR12][R4.64] ;  /* 0x0000000c0460d981 */ /* 0x000164000c1e1500 */
[--C-:B0-----:R-:W-:Y:S02]  /*3ae0*/  IMAD.WIDE R4, R104, 0x2, R76.reuse ;  /* 0x0000000268047825 */ /* 0x101fe400078e024c */
[----:B------:R-:W0:Y:S02]  /*3af0*/  LDC R104, c[0x0][0x238] ;  /* 0x00008e00ff687b82 */ /* 0x000e240000000800 */
[----:B----4-:R-:W-:-:S05]  /*3b00*/  IMAD.WIDE R16, R90, 0x2, R76 ;  /* 0x000000025a107825 */ /* 0x010fca00078e024c */
[----:B------:R-:W4:Y:S04]  /*3b10*/  @!P1 LDG.E.U16 R100, desc[UR12][R16.64] ;  /* 0x0000000c10649981 */ /* 0x000f28000c1e1500 */
[----:B------:R-:W2:Y:S01]  /*3b20*/  LDL R17, [R1+0x7c] ;  /* 0x00007c0001117983 */ /* 0x000ea20000100800 */
[----:B------:R-:W-:-:S04]  /*3b30*/  SHF.R.U32.HI R92, RZ, 0x7, R92 ;  /* 0x00000007ff5c7819 */ /* 0x000fc8000001165c */
[----:B------:R-:W-:-:S04]  /*3b40*/  SGXT.U32 R92, R92, 0x2 ;  /* 0x000000025c5c781a */ /* 0x000fc80000000000 */
[----:B------:R-:W-:Y:S02]  /*3b50*/  LOP3.LUT R92, R92, 0x60, RZ, 0xfc, !PT ;  /* 0x000000605c5c7812 */ /* 0x000fe400078efcff */
[----:B------:R-:W-:-:S03]  /*3b60*/  PRMT R86, RZ, 0x7610, R86 ;  /* 0x00007610ff567816 */ /* 0x000fc60000000056 */
[----:B0-----:R-:W-:Y:S02]  /*3b70*/  IMAD R92, R92, R104, RZ ;  /* 0x000000685c5c7224 */ /* 0x001fe400078e02ff */
[----:B------:R-:W0:Y:S01]  /*3b80*/  LDC R104, c[0x0][0x238] ;  /* 0x00008e00ff687b82 */ /* 0x000e220000000800 */
[----:B------:R1:W4:Y:S02]  /*3b90*/  @!P4 LDG.E.U16 R86, desc[UR12][R18.64] ;  /* 0x0000000c1256c981 */ /* 0x000324000c1e1500 */
[----:B-1----:R-:W-:Y:S02]  /*3ba0*/  IMAD.WIDE R18, R92, 0x2, R76 ;  /* 0x000000025c127825 */ /* 0x002fe400078e024c */
[----:B------:R-:W1:Y:S01]  /*3bb0*/  S2R R92, SR_TID.X ;  /* 0x00000000005c7919 */ /* 0x000e620000002100 */
[C---:B------:R-:W-:Y:S02]  /*3bc0*/  LOP3.LUT R89, R3.reuse, 0x60, RZ, 0xfc, !PT ;  /* 0x0000006003597812 */ /* 0x040fe400078efcff */
[----:B------:R-:W-:-:S02]  /*3bd0*/  LOP3.LUT R88, R3, 0x2c, RZ, 0xfc, !PT ;  /* 0x0000002c03587812 */ /* 0x000fc400078efcff */
[----:B------:R-:W-:Y:S02]  /*3be0*/  PRMT R98, RZ, 0x7610, R98 ;  /* 0x00007610ff627816 */ /* 0x000fe40000000062 */
[----:B------:R-:W-:Y:S02]  /*3bf0*/  ISETP.GE.AND P6, PT, R89, UR7, PT ;  /* 0x0000000759007c0c */ /* 0x000fe4000bfc6270 */
[----:B------:R-:W-:Y:S02]  /*3c00*/  ISETP.GE.AND P5, PT, R88, UR7, PT ;  /* 0x0000000758007c0c */ /* 0x000fe4000bfa6270 */
[C---:B------:R-:W-:Y:S01]  /*3c10*/  LOP3.LUT R88, R3.reuse, 0x70, RZ, 0xfc, !PT ;  /* 0x0000007003587812 */ /* 0x040fe200078efcff */
[----:B------:R-:W4:Y:S01]  /*3c20*/  @!P0 LDG.E.U16 R98, desc[UR12][R4.64] ;  /* 0x0000000c04628981 */ /* 0x000f22000c1e1500 */
[----:B------:R-:W-:Y:S02]  /*3c30*/  LOP3.LUT R90, R3, 0x68, RZ, 0xfc, !PT ;  /* 0x00000068035a7812 */ /* 0x000fe400078efcff */
[----:B------:R-:W-:-:S02]  /*3c40*/  ISETP.GE.AND P3, PT, R88, UR7, PT ;  /* 0x0000000758007c0c */ /* 0x000fc4000bf66270 */
[----:B------:R-:W-:Y:S02]  /*3c50*/  ISETP.GE.AND P0, PT, R90, UR7, PT ;  /* 0x000000075a007c0c */ /* 0x000fe4000bf06270 */
[----:B------:R-:W-:Y:S02]  /*3c60*/  PRMT R89, RZ, 0x7610, R89 ;  /* 0x00007610ff597816 */ /* 0x000fe40000000059 */
[----:B-1----:R-:W-:-:S04]  /*3c70*/  SHF.R.U32.HI R92, RZ, 0x7, R92 ;  /* 0x00000007ff5c7819 */ /* 0x002fc8000001165c */
[----:B------:R3:W4:Y:S01]  /*3c80*/  @!P6 LDG.E.U16 R89, desc[UR12][R18.64] ;  /* 0x0000000c1259e981 */ /* 0x000722000c1e1500 */
[----:B------:R-:W-:-:S04]  /*3c90*/  SGXT.U32 R92, R92, 0x2 ;  /* 0x000000025c5c781a */ /* 0x000fc80000000000 */
[----:B------:R-:W-:Y:S02]  /*3ca0*/  LOP3.LUT R92, R92, 0x24, RZ, 0xfc, !PT ;  /* 0x000000245c5c7812 */ /* 0x000fe400078efcff */
[----:B------:R-:W-:-:S03]  /*3cb0*/  PRMT R102, RZ, 0x7610, R102 ;  /* 0x00007610ff667816 */ /* 0x000fc60000000066 */
[----:B0-----:R-:W-:Y:S01]  /*3cc0*/  IMAD R92, R92, R104, RZ ;  /* 0x000000685c5c7224 */ /* 0x001fe200078e02ff */
[----:B------:R-:W-:Y:S01]  /*3cd0*/  PRMT R88, RZ, 0x7610, R88 ;  /* 0x00007610ff587816 */ /* 0x000fe20000000058 */
[----:B---3--:R-:W-:Y:S01]  /*3ce0*/  IMAD.WIDE R18, R115, 0x2, R76 ;  /* 0x0000000273127825 */ /* 0x008fe200078e024c */
[----:B------:R-:W-:Y:S01]  /*3cf0*/  PRMT R90, RZ, 0x7610, R90 ;  /* 0x00007610ff5a7816 */ /* 0x000fe2000000005a */
[----:B------:R-:W3:Y:S02]  /*3d00*/  LDL R115, [R1+0x64] ;  /* 0x0000640001737983 */ /* 0x000ee40000100800 */
[----:B------:R-:W-:-:S03]  /*3d10*/  IMAD.WIDE R4, R92, 0x2, R76 ;  /* 0x000000025c047825 */ /* 0x000fc600078e024c */
[----:B------:R0:W4:Y:S04]  /*3d20*/  @!P3 LDG.E.U16 R90, desc[UR12][R18.64] ;  /* 0x0000000c125ab981 */ /* 0x000128000c1e1500 */
[----:B------:R1:W4:Y:S01]  /*3d30*/  @!P2 LDG.E.U16 R102, desc[UR12][R4.64] ;  /* 0x0000000c0466a981 */ /* 0x000322000c1e1500 */
[----:B0-----:R-:W-:-:S03]  /*3d40*/  LOP3.LUT R18, R3, 0x3c, RZ, 0xfc, !PT ;  /* 0x0000003c03127812 */ /* 0x001fc600078efcff */
[----:B------:R-:W1:Y:S01]  /*3d50*/  LDL R5, [R1+0x5c] ;  /* 0x00005c0001057983 */ /* 0x000e620000100800 */
[----:B--2---:R-:W-:-:S05]  /*3d60*/  IMAD.WIDE R16, R17, 0x2, R76 ;  /* 0x0000000211107825 */ /* 0x004fca00078e024c */
[----:B------:R-:W2:Y:S01]  /*3d70*/  @!P0 LDG.E.U16 R88, desc[UR12][R16.64] ;  /* 0x0000000c10588981 */ /* 0x000ea2000c1e1500 */
[----:B------:R-:W-:-:S03]  /*3d80*/  ISETP.GE.AND P0, PT, R18, UR7, PT ;  /* 0x0000000712007c0c */ /* 0x000fc6000bf06270 */
[----:B------:R-:W5:Y:S04]  /*3d90*/  LDL R18, [R1+0x60] ;  /* 0x0000600001127983 */ /* 0x000f680000100800 */
[----:B------:R-:W3:Y:S01]  /*3da0*/  LDL R17, [R1+0x84] ;  /* 0x0000840001117983 */ /* 0x000ee20000100800 */
[C---:B------:R-:W-:Y:S02]  /*3db0*/  LOP3.LUT R104, R3.reuse, 0x78, RZ, 0xfc, !PT ;  /* 0x0000007803687812 */ /* 0x040fe400078efcff */
[----:B------:R-:W-:Y:S02]  /*3dc0*/  LOP3.LUT R92, R3, 0x34, RZ, 0xfc, !PT ;  /* 0x00000034035c7812 */ /* 0x000fe400078efcff */
[----:B------:R-:W-:Y:S02]  /*3dd0*/  ISETP.GE.AND P4, PT, R104, UR7, PT ;  /* 0x0000000768007c0c */ /* 0x000fe4000bf86270 */
[----:B------:R-:W-:-:S02]  /*3de0*/  ISETP.GE.AND P1, PT, R92, UR7, PT ;  /* 0x000000075c007c0c */ /* 0x000fc4000bf26270 */
[----:B------:R-:W-:Y:S02]  /*3df0*/  PRMT R104, RZ, 0x7610, R104 ;  /* 0x00007610ff687816 */ /* 0x000fe40000000068 */
[----:B------:R-:W-:Y:S02]  /*3e00*/  PRMT R92, RZ, 0x7610, R92 ;  /* 0x00007610ff5c7816 */ /* 0x000fe4000000005c */
[----:B------:R-:W-:Y:S02]  /*3e10*/  PRMT R106, RZ, 0x7610, R106 ;  /* 0x00007610ff6a7816 */ /* 0x000fe4000000006a */
[----:B------:R-:W-:Y:S01]  /*3e20*/  PRMT R108, RZ, 0x7610, R108 ;  /* 0x00007610ff6c7816 */ /* 0x000fe2000000006c */
[----:B-1----:R-:W-:-:S05]  /*3e30*/  IMAD.WIDE R4, R5, 0x2, R76 ;  /* 0x0000000205047825 */ /* 0x002fca00078e024c */
[----:B------:R5:W2:Y:S02]  /*3e40*/  @!P5 LDG.E.U16 R104, desc[UR12][R4.64] ;  /* 0x0000000c0468d981 */ /* 0x000aa4000c1e1500 */
[----:B-----5:R-:W-:-:S05]  /*3e50*/  IMAD.WIDE R4, R18, 0x2, R76 ;  /* 0x0000000212047825 */ /* 0x020fca00078e024c */
[----:B------:R-:W5:Y:S01]  /*3e60*/  @!P1 LDG.E.U16 R106, desc[UR12][R4.64] ;  /* 0x0000000c046a9981 */ /* 0x000f62000c1e1500 */
[----:B---3--:R-:W-:-:S05]  /*3e70*/  IMAD.WIDE R16, R17, 0x2, R76 ;  /* 0x0000000211107825 */ /* 0x008fca00078e024c */
[----:B------:R0:W3:Y:S04]  /*3e80*/  @!P4 LDG.E.U16 R92, desc[UR12][R16.64] ;  /* 0x0000000c105cc981 */ /* 0x0000e8000c1e1500 */
[----:B------:R-:W4:Y:S01]  /*3e90*/  LDL R5, [R1+0x68] ;  /* 0x0000680001057983 */ /* 0x000f220000100800 */
[----:B0-----:R-:W-:Y:S01]  /*3ea0*/  IMAD.WIDE R16, R115, 0x2, R76 ;  /* 0x0000000273107825 */ /* 0x001fe200078e024c */
[C---:B------:R-:W-:Y:S02]  /*3eb0*/  LOP3.LUT R19, R3.reuse, 0x44, RZ, 0xfc, !PT ;  /* 0x0000004403137812 */ /* 0x040fe400078efcff */
[----:B------:R-:W2:Y:S04]  /*3ec0*/  LDL R115, [R1+0x74] ;  /* 0x0000740001737983 */ /* 0x000ea80000100800 */
[----:B------:R0:W5:Y:S02]  /*3ed0*/  @!P0 LDG.E.U16 R108, desc[UR12][R16.64] ;  /* 0x0000000c106c8981 */ /* 0x000164000c1e1500 */
[----:B0-----:R-:W-:-:S04]  /*3ee0*/  LOP3.LUT R16, R3, 0x54, RZ, 0xfc, !PT ;  /* 0x0000005403107812 */ /* 0x001fc800078efcff */
[----:B------:R-:W-:Y:S02]  /*3ef0*/  ISETP.GE.AND P0, PT, R16, UR7, PT ;  /* 0x0000000710007c0c */ /* 0x000fe4000bf06270 */
[----:B------:R-:W3:Y:S01]  /*3f00*/  LDL R16, [R1+0x6c] ;  /* 0x00006c0001107983 */ /* 0x000ee20000100800 */
[----:B------:R-:W-:Y:S02]  /*3f10*/  ISETP.GE.AND P2, PT, R19, UR7, PT ;  /* 0x0000000713007c0c */ /* 0x000fe4000bf46270 */
[----:B------:R-:W-:Y:S02]  /*3f20*/  LOP3.LUT R18, R3, 0x4c, RZ, 0xfc, !PT ;  /* 0x0000004c03127812 */ /* 0x000fe400078efcff */
[----:B------:R-:W-:Y:S02]  /*3f30*/  PRMT R110, RZ, 0x7610, R110 ;  /* 0x00007610ff6e7816 */ /* 0x000fe4000000006e */
[----:B------:R-:W-:Y:S02]  /*3f40*/  ISETP.GE.AND P1, PT, R18, UR7, PT ;  /* 0x0000000712007c0c */ /* 0x000fe4000bf26270 */
[----:B------:R-:W-:Y:S01]  /*3f50*/  PRMT R117, RZ, 0x7610, R117 ;  /* 0x00007610ff757816 */ /* 0x000fe20000000075 */
[----:B----4-:R-:W-:-:S05]  /*3f60*/  IMAD.WIDE R4, R5, 0x2, R76 ;  /* 0x0000000205047825 */ /* 0x010fca00078e024c */
[----:B------:R3:W4:Y:S02]  /*3f70*/  @!P2 LDG.E.U16 R110, desc[UR12][R4.64] ;  /* 0x0000000c046ea981 */ /* 0x000724000c1e1500 */
[----:B---3--:R-:W-:-:S05]  /*3f80*/  IMAD.WIDE R4, R16, 0x2, R76 ;  /* 0x0000000210047825 */ /* 0x008fca00078e024c */
[----:B------:R0:W3:Y:S04]  /*3f90*/  @!P1 LDG.E.U16 R117, desc[UR12][R4.64] ;  /* 0x0000000c04759981 */ /* 0x0000e8000c1e1500 */
[----:B------:R-:W0:Y:S01]  /*3fa0*/  LDL R5, [R1+0x70] ;  /* 0x0000700001057983 */ /* 0x000e220000100800 */
[----:B------:R-:W-:Y:S02]  /*3fb0*/  LOP3.LUT R16, R3, 0x5c, RZ, 0xfc, !PT ;  /* 0x0000005c03107812 */ /* 0x000fe400078efcff */
[----:B------:R-:W-:Y:S02]  /*3fc0*/  PRMT R125, RZ, 0x7610, R125 ;  /* 0x00007610ff7d7816 */ /* 0x000fe4000000007d */
[----:B------:R-:W-:Y:S02]  /*3fd0*/  ISETP.GE.AND P1, PT, R16, UR7, PT ;  /* 0x0000000710007c0c */ /* 0x000fe4000bf26270 */
[----:B------:R-:W-:Y:S01]  /*3fe0*/  PRMT R19, RZ, 0x7610, R19 ;  /* 0x00007610ff137816 */ /* 0x000fe20000000013 */
[----:B0-----:R-:W-:-:S05]  /*3ff0*/  IMAD.WIDE R4, R5, 0x2, R76 ;  /* 0x0000000205047825 */ /* 0x001fca00078e024c */
[----:B------:R2:W5:Y:S02]  /*4000*/  @!P0 LDG.E.U16 R125, desc[UR12][R4.64] ;  /* 0x0000000c047d8981 */ /* 0x000564000c1e1500 */
[----:B--2---:R-:W-:Y:S02]  /*4010*/  IMAD.WIDE R4, R115, 0x2, R76 ;  /* 0x0000000273047825 */ /* 0x004fe400078e024c */
[----:B---3--:R0:W-:Y:S01]  /*4020*/  STL [R1+0x24], R117 ;  /* 0x0000247501007387 */ /* 0x0081e20000100800 */
[----:B------:R-:W1:Y:S03]  /*4030*/  LDC R115, c[0x0][0x238] ;  /* 0x00008e00ff737b82 */ /* 0x000e660000000800 */
[----:B------:R2:W3:Y:S04]  /*4040*/  @!P1 LDG.E.U16 R19, desc[UR12][R4.64] ;  /* 0x0000000c04139981 */ /* 0x0004e8000c1e1500 */
[----:B0-----:R-:W4:Y:S01]  /*4050*/  LDL R117, [R1+0x78] ;  /* 0x0000780001757983 */ /* 0x001f220000100800 */
[----:B--2---:R-:W-:-:S04]  /*4060*/  LOP3.LUT R4, R3, 0x64, RZ, 0xfc, !PT ;  /* 0x0000006403047812 */ /* 0x004fc800078efcff */
[----:B------:R-:W-:Y:S02]  /*4070*/  ISETP.GE.AND P0, PT, R4, UR7, PT ;  /* 0x0000000704007c0c */ /* 0x000fe4000bf06270 */
[----:B------:R-:W-:Y:S02]  /*4080*/  LOP3.LUT R4, R3, 0x6c, RZ, 0xfc, !PT ;  /* 0x0000006c03047812 */ /* 0x000fe400078efcff */
[----:B------:R-:W-:Y:S02]  /*4090*/  PRMT R116, RZ, 0x7610, R116 ;  /* 0x00007610ff747816 */ /* 0x000fe40000000074 */
[----:B------:R-:W-:Y:S02]  /*40a0*/  ISETP.GE.AND P1, PT, R4, UR7, PT ;  /* 0x0000000704007c0c */ /* 0x000fe4000bf26270 */
[----:B------:R-:W-:Y:S01]  /*40b0*/  PRMT R18, RZ, 0x7610, R18 ;  /* 0x00007610ff127816 */ /* 0x000fe20000000012 */
[----:B-----5:R0:W-:Y:S04]  /*40c0*/  STL [R1+0x20], R125 ;  /* 0x0000207d01007387 */ /* 0x0201e80000100800 */
[----:B0-----:R-:W2:Y:S04]  /*40d0*/  LDL.LU R125, [R1+0x158] ;  /* 0x00015800017d7983 */ /* 0x001ea80000300800 */
[----:B---3--:R0:W-:Y:S02]  /*40e0*/  STL [R1+0x1c], R19 ;  /* 0x00001c1301007387 */ /* 0x0081e40000100800 */
[----:B0-----:R-:W0:Y:S01]  /*40f0*/  S2R R19, SR_TID.X ;  /* 0x0000000000137919 */ /* 0x001e220000002100 */
[----:B----4-:R-:W-:-:S05]  /*4100*/  IMAD.WIDE R4, R117, 0x2, R76 ;  /* 0x0000000275047825 */ /* 0x010fca00078e024c */
[----:B------:R3:W4:Y:S01]  /*4110*/  @!P0 LDG.E.U16 R116, desc[UR12][R4.64] ;  /* 0x0000000c04748981 */ /* 0x000722000c1e1500 */
[----:B0-----:R-:W-:-:S04]  /*4120*/  SHF.R.U32.HI R19, RZ, 0x7, R19 ;  /* 0x00000007ff137819 */ /* 0x001fc80000011613 */
[----:B------:R-:W-:-:S04]  /*4130*/  SGXT.U32 R19, R19, 0x2 ;  /* 0x000000021313781a */ /* 0x000fc80000000000 */
[----:B------:R-:W-:-:S05]  /*4140*/  LOP3.LUT R19, R19, 0x6c, RZ, 0xfc, !PT ;  /* 0x0000006c13137812 */ /* 0x000fca00078efcff */
[----:B-1----:R-:W-:-:S04]  /*4150*/  IMAD R19, R19, R115, RZ ;  /* 0x0000007313137224 */ /* 0x002fc800078e02ff */
[----:B---3--:R-:W-:Y:S01]  /*4160*/  IMAD.WIDE R4, R19, 0x2, R76 ;  /* 0x0000000213047825 */ /* 0x008fe200078e024c */
[----:B------:R-:W0:Y:S01]  /*4170*/  S2R R115, SR_TID.X ;  /* 0x0000000000737919 */ /* 0x000e220000002100 */
[----:B------:R-:W1:Y:S03]  /*4180*/  LDC R19, c[0x0][0x238] ;  /* 0x00008e00ff137b82 */ /* 0x000e660000000800 */
[----:B------:R3:W5:Y:S02]  /*4190*/  @!P1 LDG.E.U16 R18, desc[UR12][R4.64] ;  /* 0x0000000c04129981 */ /* 0x000764000c1e1500 */
[----:B---3--:R-:W-:-:S04]  /*41a0*/  LOP3.LUT R4, R3, 0x74, RZ, 0xfc, !PT ;  /* 0x0000007403047812 */ /* 0x008fc800078efcff */
[----:B------:R-:W-:Y:S02]  /*41b0*/  ISETP.GE.AND P0, PT, R4, UR7, PT ;  /* 0x0000000704007c0c */ /* 0x000fe4000bf06270 */
[----:B------:R-:W-:Y:S01]  /*41c0*/  PRMT R17, RZ, 0x7610, R17 ;  /* 0x00007610ff117816 */ /* 0x000fe20000000011 */
[----:B-----5:R0:W-:Y:S02]  /*41d0*/  STL [R1+0xc], R18 ;  /* 0x00000c1201007387 */ /* 0x0201e40000100800 */
[----:B0-----:R-:W-:-:S04]  /*41e0*/  SHF.R.U32.HI R18, RZ, 0x7, R115 ;  /* 0x00000007ff127819 */ /* 0x001fc80000011673 */
[----:B------:R-:W-:-:S04]  /*41f0*/  SGXT.U32 R18, R18, 0x2 ;  /* 0x000000021212781a */ /* 0x000fc80000000000 */
[----:B------:R-:W-:-:S05]  /*4200*/  LOP3.LUT R18, R18, 0x74, RZ, 0xfc, !PT ;  /* 0x0000007412127812 */ /* 0x000fca00078efcff */
[----:B-1----:R-:W-:-:S04]  /*4210*/  IMAD R18, R18, R19, RZ ;  /* 0x0000001312127224 */ /* 0x002fc800078e02ff */
[----:B------:R-:W-:Y:S02]  /*4220*/  IMAD.WIDE R4, R18, 0x2, R76 ;  /* 0x0000000212047825 */ /* 0x000fe400078e024c */
[----:B------:R-:W0:Y:S03]  /*4230*/  LDC R18, c[0x0][0x238] ;  /* 0x00008e00ff127b82 */ /* 0x000e260000000800 */
[----:B------:R-:W3:Y:S01]  /*4240*/  @!P0 LDG.E.U16 R17, desc[UR12][R4.64] ;  /* 0x0000000c04118981 */ /* 0x000ee2000c1e1500 */
[----:B------:R-:W-:-:S04]  /*4250*/  LOP3.LUT R3, R3, 0x7c, RZ, 0xfc, !PT ;  /* 0x0000007c03037812 */ /* 0x000fc800078efcff */
[----:B------:R-:W-:Y:S02]  /*4260*/  ISETP.GE.AND P1, PT, R3, UR7, PT ;  /* 0x0000000703007c0c */ /* 0x000fe4000bf26270 */
[----:B------:R-:W-:Y:S02]  /*4270*/  PRMT R16, RZ, 0x7610, R16 ;  /* 0x00007610ff107816 */ /* 0x000fe40000000010 */
[-C--:B------:R-:W-:Y:S02]  /*4280*/  LOP3.LUT R83, R83, R82.reuse, RZ, 0x3c, !PT ;  /* 0x0000005253537212 */ /* 0x080fe400078e3cff */
[----:B------:R-:W-:Y:S02]  /*4290*/  LOP3.LUT R3, R114, 0x7f, RZ, 0xc0, !PT ;  /* 0x0000007f72037812 */ /* 0x000fe400078ec0ff */
[----:B------:R-:W-:Y:S02]  /*42a0*/  LOP3.LUT R82, R83, R82, RZ, 0x3c, !PT ;  /* 0x0000005253527212 */ /* 0x000fe400078e3cff */
[----:B------:R-:W-:-:S02]  /*42b0*/  ISETP.GE.AND P0, PT, R3, UR7, PT ;  /* 0x0000000703007c0c */ /* 0x000fc4000bf06270 */
[----:B------:R-:W-:Y:S02]  /*42c0*/  LOP3.LUT R83, R83, R82, RZ, 0x3c, !PT ;  /* 0x0000005253537212 */ /* 0x000fe400078e3cff */
[----:B------:R-:W-:Y:S01]  /*42d0*/  PRMT R3, RZ, 0x7610, R3 ;  /* 0x00007610ff037816 */ /* 0x000fe20000000003 */
[----:B---3--:R1:W-:Y:S02]  /*42e0*/  STL [R1+0x8], R17 ;  /* 0x0000081101007387 */ /* 0x0083e40000100800 */
[----:B-1----:R-:W-:-:S04]  /*42f0*/  SHF.R.U32.HI R17, RZ, 0x7, R115 ;  /* 0x00000007ff117819 */ /* 0x002fc80000011673 */
[----:B------:R-:W-:-:S04]  /*4300*/  SGXT.U32 R17, R17, 0x2 ;  /* 0x000000021111781a */ /* 0x000fc80000000000 */
[----:B------:R-:W-:-:S05]  /*4310*/  LOP3.LUT R17, R17, 0x7c, RZ, 0xfc, !PT ;  /* 0x0000007c11117812 */ /* 0x000fca00078efcff */
[----:B0-----:R-:W-:-:S04]  /*4320*/  IMAD R17, R17, R18, RZ ;  /* 0x0000001211117224 */ /* 0x001fc800078e02ff */
[----:B------:R-:W-:-:S05]  /*4330*/  IMAD.WIDE R4, R17, 0x2, R76 ;  /* 0x0000000211047825 */ /* 0x000fca00078e024c */
[----:B------:R0:W3:Y:S04]  /*4340*/  @!P1 LDG.E.U16 R16, desc[UR12][R4.64] ;  /* 0x0000000c04109981 */ /* 0x0000e8000c1e1500 */
[----:B------:R-:W-:Y:S04]  /*4350*/  STL [R1+0x110], R76 ;  /* 0x0001104c01007387 */ /* 0x000fe80000100800 */
[----:B------:R-:W-:Y:S01]  /*4360*/  STL [R1+0x10c], R77 ;  /* 0x00010c4d01007387 */ /* 0x000fe20000100800 */
[----:B0-----:R-:W-:Y:S01]  /*4370*/  IMAD.WIDE R4, R0, 0x2, R82 ;  /* 0x0000000200047825 */ /* 0x001fe200078e0252 */
[----:B------:R-:W-:Y:S06]  /*4380*/  BAR.SYNC.DEFER_BLOCKING 0x0 ;  /* 0x0000000000007b1d */ /* 0x000fec0000010000 */
[----:B----4-:R-:W-:Y:S04]  /*4390*/  STL [R1+0x10], R116 ;  /* 0x0000107401007387 */ /* 0x010fe80000100800 */
[----:B------:R0:W-:Y:S02]  /*43a0*/  STL [R1+0x118], R82 ;  /* 0x0001185201007387 */ /* 0x0001e40000100800 */
[----:B0-----:R-:W-:-:S02]  /*43b0*/  PRMT R82, RZ, 0x7610, R82 ;  /* 0x00007610ff527816 */ /* 0x001fc40000000052 */
[----:B------:R0:W4:Y:S02]  /*43c0*/  @!P0 LDG.E.U16 R3, desc[UR12][R4.64] ;  /* 0x0000000c04038981 */ /* 0x000124000c1e1500 */
[----:B0-----:R-:W-:-:S05]  /*43d0*/  IMAD.WIDE R4, R0, 0x2, R84 ;  /* 0x0000000200047825 */ /* 0x001fca00078e0254 */
[----:B------:R0:W5:Y:S04]  /*43e0*/  @!P0 LDG.E.U16 R82, desc[UR12][R4.64] ;  /* 0x0000000c04528981 */ /* 0x000168000c1e1500 */
[----:B------:R1:W-:Y:S04]  /*43f0*/  STL [R1+0x114], R83 ;  /* 0x0001145301007387 */ /* 0x0003e80000100800 */
[----:B------:R-:W-:Y:S04]  /*4400*/  STL [R1+0x120], R84 ;  /* 0x0001205401007387 */ /* 0x000fe80000100800 */
[----:B------:R-:W-:Y:S01]  /*4410*/  STL [R1+0x11c], R85 ;  /* 0x00011c5501007387 */ /* 0x000fe20000100800 */
[----:B0-----:R-:W-:Y:S01]  /*4420*/  IMAD.WIDE R4, R0, 0x2, R80 ;  /* 0x0000000200047825 */ /* 0x001fe200078e0250 */
[----:B-1----:R-:W-:-:S02]  /*4430*/  PRMT R83, RZ, 0x7610, R83 ;  /* 0x00007610ff537816 */ /* 0x002fc40000000053 */
[----:B-----5:R0:W-:Y:S02]  /*4440*/  STL [R1+0x124], R82 ;  /* 0x0001245201007387 */ /* 0x0201e40000100800 */
[----:B0-----:R-:W-:-:S06]  /*4450*/  PRMT R82, RZ, 0x7610, R82 ;  /* 0x00007610ff527816 */ /* 0x001fcc0000000052 */
[----:B------:R0:W5:Y:S02]  /*4460*/  @!P0 LDG.E.U16 R82, desc[UR12][R4.64] ;  /* 0x0000000c04528981 */ /* 0x000164000c1e1500 */
[----:B0-----:R-:W-:-:S05]  /*4470*/  IMAD.WIDE R4, R0, 0x2, R78 ;  /* 0x0000000200047825 */ /* 0x001fca00078e024e */
[----:B------:R0:W2:Y:S04]  /*4480*/  @!P0 LDG.E.U16 R83, desc[UR12][R4.64] ;  /* 0x0000000c04538981 */ /* 0x0000a8000c1e1500 */
[----:B------:R-:W-:Y:S01]  /*4490*/  STL [R1+0x12c], R80 ;  /* 0x00012c5001007387 */ /* 0x000fe20000100800 */
[----:B------:R-:W-:-:S03]  /*44a0*/  PRMT R84, RZ, 0x7610, R84 ;  /* 0x00007610ff547816 */ /* 0x000fc60000000054 */
[----:B------:R-:W-:Y:S01]  /*44b0*/  STL [R1+0x128], R81 ;  /* 0x0001285101007387 */ /* 0x000fe20000100800 */
[----:B0-----:R-:W-:-:S05]  /*44c0*/  IMAD.WIDE R4, R0, 0x2, R66 ;  /* 0x0000000200047825 */ /* 0x001fca00078e0242 */
[----:B------:R0:W4:Y:S02]  /*44d0*/  @!P0 LDG.E.U16 R84, desc[UR12][R4.64] ;  /* 0x0000000c04548981 */ /* 0x000124000c1e1500 */
[----:B0-----:R-:W-:Y:S01]  /*44e0*/  IMAD.WIDE R4, R0, 0x2, R74 ;  /* 0x0000000200047825 */ /* 0x001fe200078e024a */
[----:B------:R-:W-:-:S06]  /*44f0*/  PRMT R76, RZ, 0x7610, R76 ;  /* 0x00007610ff4c7816 */ /* 0x000fcc000000004c */
[----:B------:R0:W4:Y:S02]  /*4500*/  @!P0 LDG.E.U16 R76, desc[UR12][R4.64] ;  /* 0x0000000c044c8981 */ /* 0x000124000c1e1500 */
[----:B0-----:R-:W-:-:S04]  /*4510*/  LOP3.LUT R4, R114, 0x180, RZ, 0xc0, !PT ;  /* 0x0000018072047812 */ /* 0x001fc800078ec0ff */
[----:B------:R-:W-:Y:S02]  /*4520*/  SHF.R.U32.HI R4, RZ, 0x3, R4 ;  /* 0x00000003ff047819 */ /* 0x000fe40000011604 */
[----:B------:R-:W-:Y:S02]  /*4530*/  PRMT R85, RZ, 0x7610, R85 ;  /* 0x00007610ff557816 */ /* 0x000fe40000000055 */
[-C--:B------:R-:W-:Y:S02]  /*4540*/  LOP3.LUT R59, R59, R58.reuse, RZ, 0x3c, !PT ;  /* 0x0000003a3b3b7212 */ /* 0x080fe400078e3cff */
[----:B------:R-:W-:Y:S02]  /*4550*/  PRMT R77, RZ, 0x7610, R77 ;  /* 0x00007610ff4d7816 */ /* 0x000fe4000000004d */
[----:B------:R-:W-:Y:S02]  /*4560*/  LOP3.LUT R58, R59, R58, RZ, 0x3c, !PT ;  /* 0x0000003a3b3a7212 */ /* 0x000fe400078e3cff */
[----:B------:R-:W-:-:S02]  /*4570*/  LOP3.LUT R69, R69, R68, RZ, 0x3c, !PT ;  /* 0x0000004445457212 */ /* 0x000fc400078e3cff */
[----:B------:R-:W-:Y:S02]  /*4580*/  LOP3.LUT R59, R59, R58, RZ, 0x3c, !PT ;  /* 0x0000003a3b3b7212 */ /* 0x000fe400078e3cff */
[----:B------:R-:W-:Y:S02]  /*4590*/  LOP3.LUT R68, R69, R68, RZ, 0x3c, !PT ;  /* 0x0000004445447212 */ /* 0x000fe400078e3cff */
[----:B------:R-:W-:Y:S01]  /*45a0*/  LOP3.LUT R65, R65, R64, RZ, 0x3c, !PT ;  /* 0x0000004041417212 */ /* 0x000fe200078e3cff */
[----:B-----5:R-:W-:Y:S04]  /*45b0*/  STL [R1+0x130], R82 ;  /* 0x0001305201007387 */ /* 0x020fe80000100800 */
[----:B------:R0:W-:Y:S04]  /*45c0*/  STL [R1+0x138], R78 ;  /* 0x0001384e01007387 */ /* 0x0001e80000100800 */
[----:B------:R-:W-:Y:S04]  /*45d0*/  STL [R1+0x134], R79 ;  /* 0x0001344f01007387 */ /* 0x000fe80000100800 */
[----:B--2---:R-:W-:Y:S04]  /*45e0*/  STL [R1+0x13c], R83 ;  /* 0x00013c5301007387 */ /* 0x004fe80000100800 */
[----:B---3--:R-:W-:Y:S04]  /*45f0*/  STL [R1+0x4], R16 ;  /* 0x0000041001007387 */ /* 0x008fe80000100800 */
[----:B------:R-:W-:Y:S04]  /*4600*/  STL [R1+0x144], R66 ;  /* 0x0001444201007387 */ /* 0x000fe80000100800 */
[----:B------:R-:W-:Y:S04]  /*4610*/  STL [R1+0x140], R67 ;  /* 0x0001404301007387 */ /* 0x000fe80000100800 */
[----:B------:R1:W-:Y:S04]  /*4620*/  STL.64 [R1+0x148], R74 ;  /* 0x0001484a01007387 */ /* 0x0003e80000100a00 */
[----:B----4-:R2:W-:Y:S04]  /*4630*/  STL [R1], R3 ;  /* 0x0000000301007387 */ /* 0x0105e80000100800 */
[----:B0-----:R-:W3:Y:S04]  /*4640*/  LDL.LU R78, [R1+0x14] ;  /* 0x00001400014e7983 */ /* 0x001ee80000300800 */
[----:B-1----:R-:W4:Y:S04]  /*4650*/  LDL.LU R75, [R1+0x18] ;  /* 0x00001800014b7983 */ /* 0x002f280000300800 */
[----:B------:R-:W5:Y:S04]  /*4660*/  LDL.LU R74, [R1+0x2c] ;  /* 0x00002c00014a7983 */ /* 0x000f680000300800 */
[----:B------:R-:W3:Y:S04]  /*4670*/  LDL.LU R67, [R1+0x30] ;  /* 0x0000300001437983 */ /* 0x000ee80000300800 */
[----:B------:R-:W3:Y:S01]  /*4680*/  LDL.LU R66, [R1+0x34] ;  /* 0x0000340001427983 */ /* 0x000ee20000300800 */
[----:B--2---:R-:W-:-:S05]  /*4690*/  IMAD.SHL.U32 R3, R114, 0x2, RZ ;  /* 0x0000000272037824 */ /* 0x004fca00078e00ff */
[----:B------:R-:W-:-:S04]  /*46a0*/  LOP3.LUT R3, R3, 0x7e, RZ, 0xc0, !PT ;  /* 0x0000007e03037812 */ /* 0x000fc800078ec0ff */
[----:B------:R-:W-:-:S04]  /*46b0*/  LOP3.LUT R3, R3, 0x180, R114, 0xf8, !PT ;  /* 0x0000018003037812 */ /* 0x000fc800078ef872 */
[----:B------:R-:W-:Y:S01]  /*46c0*/  LOP3.LUT R3, R3, R4, RZ, 0x3c, !PT ;  /* 0x0000000403037212 */ /* 0x000fe200078e3cff */
[----:B------:R-:W-:-:S05]  /*46d0*/  IMAD.SHL.U32 R4, R114, 0x100, RZ ;  /* 0x0000010072047824 */ /* 0x000fca00078e00ff */
[----:B------:R-:W-:Y:S01]  /*46e0*/  LOP3.LUT R3, R3, 0x4000, R4, 0xf8, !PT ;  /* 0x0000400003037812 */ /* 0x000fe200078ef804 */
[----:B------:R-:W-:-:S05]  /*46f0*/  IMAD.WIDE R4, R0, 0x2, R72 ;  /* 0x0000000200047825 */ /* 0x000fca00078e0248 */
[----:B------:R0:W2:Y:S01]  /*4700*/  @!P0 LDG.E.U16 R85, desc[UR12][R4.64] ;  /* 0x0000000c04558981 */ /* 0x0000a2000c1e1500 */
[----:B------:R-:W-:-:S03]  /*4710*/  LOP3.LUT R69, R69, R68, RZ, 0x3c, !PT ;  /* 0x0000004445457212 */ /* 0x000fc600078e3cff */
[----:B------:R-:W-:Y:S01]  /*4720*/  STS.U16 [R3+UR6], R7 ;  /* 0x0000000703007988 */ /* 0x000fe20008000406 */
[----:B0-----:R-:W-:-:S03]  /*4730*/  IMAD.WIDE R4, R0, 0x2, R70 ;  /* 0x0000000200047825 */ /* 0x001fc600078e0246 */
[----:B------:R0:W-:Y:S04]  /*4740*/  STS.U16 [R3+UR6+0x400], R6 ;  /* 0x0004000603007988 */ /* 0x0001e80008000406 */
[----:B------:R1:W2:Y:S01]  /*4750*/  @!P0 LDG.E.U16 R77, desc[UR12][R4.64] ;  /* 0x0000000c044d8981 */ /* 0x0002a2000c1e1500 */
[----:B------:R-:W-:Y:S01]  /*4760*/  LOP3.LUT R64, R65, R64, RZ, 0x3c, !PT ;  /* 0x0000004041407212 */ /* 0x000fe200078e3cff */
[----:B0-----:R-:W-:Y:S01]  /*4770*/  IMAD.WIDE R6, R0, 0x2, R58 ;  /* 0x0000000200067825 */ /* 0x001fe200078e023a */
[----:B-1----:R-:W-:Y:S02]  /*4780*/  PRMT R4, RZ, 0x7610, R4 ;  /* 0x00007610ff047816 */ /* 0x002fe40000000004 */
[----:B------:R-:W-:Y:S02]  /*4790*/  PRMT R5, RZ, 0x7610, R5 ;  /* 0x00007610ff057816 */ /* 0x000fe40000000005 */
[----:B------:R-:W-:-:S02]  /*47a0*/  LOP3.LUT R63, R63, R62, RZ, 0x3c, !PT ;  /* 0x0000003e3f3f7212 */ /* 0x000fc400078e3cff */
[----:B------:R0:W2:Y:S01]  /*47b0*/  @!P0 LDG.E.U16 R4, desc[UR12][R6.64] ;  /* 0x0000000c06048981 */ /* 0x0000a2000c1e1500 */
[----:B------:R-:W-:Y:S02]  /*47c0*/  LOP3.LUT R65, R65, R64, RZ, 0x3c, !PT ;  /* 0x0000004041417212 */ /* 0x000fe400078e3cff */
[----:B------:R-:W-:Y:S01]  /*47d0*/  LOP3.LUT R62, R63, R62, RZ, 0x3c, !PT ;  /* 0x0000003e3f3e7212 */ /* 0x000fe200078e3cff */
[----:B------:R-:W-:Y:S01]  /*47e0*/  STS.U16 [R3+UR6+0x800], R9 ;  /* 0x0008000903007988 */ /* 0x000fe20008000406 */
[----:B0-----:R-:W-:-:S03]  /*47f0*/  IMAD.WIDE R6, R0, 0x2, R68 ;  /* 0x0000000200067825 */ /* 0x001fc600078e0244 */
[----:B------:R0:W-:Y:S01]  /*4800*/  STS.U16 [R3+UR6+0xc00], R8 ;  /* 0x000c000803007988 */ /* 0x0001e20008000406 */
[----:B------:R-:W-:-:S03]  /*4810*/  LOP3.LUT R63, R63, R62, RZ, 0x3c, !PT ;  /* 0x0000003e3f3f7212 */ /* 0x000fc600078e3cff */
[----:B------:R1:W2:Y:S01]  /*4820*/  @!P0 LDG.E.U16 R5, desc[UR12][R6.64] ;  /* 0x0000000c06058981 */ /* 0x0002a2000c1e1500 */
[C---:B0-----:R-:W-:Y:S01]  /*4830*/  IMAD.WIDE R8, R0.reuse, 0x2, R64 ;  /* 0x0000000200087825 */ /* 0x041fe200078e0240 */
[----:B-1----:R-:W-:Y:S02]  /*4840*/  PRMT R6, RZ, 0x7610, R6 ;  /* 0x00007610ff067816 */ /* 0x002fe40000000006 */
[----:B------:R-:W-:Y:S02]  /*4850*/  PRMT R7, RZ, 0x7610, R7 ;  /* 0x00007610ff077816 */ /* 0x000fe40000000007 */
[-C--:B------:R-:W-:Y:S02]  /*4860*/  LOP3.LUT R61, R61, R60.reuse, RZ, 0x3c, !PT ;  /* 0x0000003c3d3d7212 */ /* 0x080fe400078e3cff */
[----:B------:R0:W2:Y:S01]  /*4870*/  @!P0 LDG.E.U16 R6, desc[UR12][R8.64] ;  /* 0x0000000c08068981 */ /* 0x0000a2000c1e1500 */
[----:B------:R-:W-:Y:S01]  /*4880*/  IMAD.MOV.U32 R18, RZ, RZ, R22 ;  /* 0x000000ffff127224 */ /* 0x000fe200078e0016 */
[----:B------:R-:W-:Y:S01]  /*4890*/  LOP3.LUT R60, R61, R60, RZ, 0x3c, !PT ;  /* 0x0000003c3d3c7212 */ /* 0x000fe200078e3cff */
[----:B------:R-:W-:Y:S01]  /*48a0*/  IMAD.MOV.U32 R19, RZ, RZ, R21 ;  /* 0x000000ffff137224 */ /* 0x000fe200078e0015 */
[----:B------:R-:W-:Y:S01]  /*48b0*/  STS.U16 [R3+UR6+0x1000], R11 ;  /* 0x0010000b03007988 */ /* 0x000fe20008000406 */
[----:B0-----:R-:W-:-:S03]  /*48c0*/  IMAD.WIDE R8, R0, 0x2, R62 ;  /* 0x0000000200087825 */ /* 0x001fc600078e023e */
[----:B------:R0:W-:Y:S01]  /*48d0*/  STS.U16 [R3+UR6+0x1400], R10 ;  /* 0x0014000a03007988 */ /* 0x0001e20008000406 */
[----:B------:R-:W-:-:S03]  /*48e0*/  LOP3.LUT R57, R57, R56, RZ, 0x3c, !PT ;  /* 0x0000003839397212 */ /* 0x000fc600078e3cff */
[----:B------:R1:W2:Y:S01]  /*48f0*/  @!P0 LDG.E.U16 R7, desc[UR12][R8.64] ;  /* 0x0000000c08078981 */ /* 0x0002a2000c1e1500 */
[----:B------:R-:W-:Y:S01]  /*4900*/  LOP3.LUT R61, R61, R60, RZ, 0x3c, !PT ;  /* 0x0000003c3d3d7212 */ /* 0x000fe200078e3cff */
[----:B0-----:R-:W-:Y:S01]  /*4910*/  IMAD.WIDE R10, R0, 0x2, R18 ;  /* 0x00000002000a7825 */ /* 0x001fe200078e0212 */
[----:B-1----:R-:W-:Y:S02]  /*4920*/  PRMT R8, RZ, 0x7610, R8 ;  /* 0x00007610ff087816 */ /* 0x002fe40000000008 */
[C---:B------:R-:W-:Y:S02]  /*4930*/  LOP3.LUT R56, R57.reuse, R56, RZ, 0x3c, !PT ;  /* 0x0000003839387212 */ /* 0x040fe400078e3cff */
[----:B------:R-:W-:Y:S02]  /*4940*/  PRMT R9, RZ, 0x7610, R9 ;  /* 0x00007610ff097816 */ /* 0x000fe40000000009 */
[----:B------:R0:W2:Y:S01]  /*4950*/  @!P0 LDG.E.U16 R8, desc[UR12][R10.64] ;  /* 0x0000000c0a088981 */ /* 0x0000a2000c1e1500 */
[----:B------:R-:W-:-:S03]  /*4960*/  LOP3.LUT R57, R57, R56, RZ, 0x3c, !PT ;  /* 0x0000003839397212 */ /* 0x000fc600078e3cff */
[----:B------:R-:W-:Y:S01]  /*4970*/  STS.U16 [R3+UR6+0x1800], R13 ;  /* 0x0018000d03007988 */ /* 0x000fe20008000406 */
[----:B0-----:R-:W-:-:S03]  /*4980*/  IMAD.WIDE R10, R0, 0x2, R60 ;  /* 0x00000002000a7825 */ /* 0x001fc600078e023c */
[----:B------:R0:W-:Y:S04]  /*4990*/  STS.U16 [R3+UR6+0x1c00], R12 ;  /* 0x001c000c03007988 */ /* 0x0001e80008000406 */
[----:B------:R1:W2:Y:S01]  /*49a0*/  @!P0 LDG.E.U16 R9, desc[UR12][R10.64] ;  /* 0x0000000c0a098981 */ /* 0x0002a2000c1e1500 */
[----:B------:R-:W-:Y:S02]  /*49b0*/  IMAD.MOV.U32 R22, RZ, RZ, R87 ;  /* 0x000000ffff167224 */ /* 0x000fe400078e0057 */
[----:B0-----:R-:W-:Y:S01]  /*49c0*/  IMAD.WIDE R12, R0, 0x2, R56 ;  /* 0x00000002000c7825 */ /* 0x001fe200078e0238 */
[----:B-1----:R-:W-:Y:S02]  /*49d0*/  PRMT R10, RZ, 0x7610, R10 ;  /* 0x00007610ff0a7816 */ /* 0x002fe4000000000a */
[----:B------:R-:W-:Y:S01]  /*49e0*/  PRMT R11, RZ, 0x7610, R11 ;  /* 0x00007610ff0b7816 */ /* 0x000fe2000000000b */
[----:B------:R0:W-:Y:S04]  /*49f0*/  STS.U16 [R3+UR6+0x2000], R15 ;  /* 0x0020000f03007988 */ /* 0x0001e80008000406 */
[----:B------:R1:W2:Y:S04]  /*4a00*/  @!P0 LDG.E.U16 R10, desc[UR12][R12.64] ;  /* 0x0000000c0c0a8981 */ /* 0x0002a8000c1e1500 */
[----:B------:R1:W-:Y:S01]  /*4a10*/  STS.U16 [R3+UR6+0x2400], R14 ;  /* 0x0024000e03007988 */ /* 0x0003e20008000406 */
[----:B0-----:R-:W-:-:S02]  /*4a20*/  IMAD.MOV.U32 R15, RZ, RZ, R91 ;  /* 0x000000ffff0f7224 */ /* 0x001fc400078e005b */
[----:B-1----:R-:W-:-:S04]  /*4a30*/  IMAD.WIDE R12, R0, 0x2, R22 ;  /* 0x00000002000c7825 */ /* 0x002fc800078e0216 */
[----:B------:R-:W-:Y:S01]  /*4a40*/  IMAD.MOV.U32 R14, RZ, RZ, R93 ;  /* 0x000000ffff0e7224 */ /* 0x000fe200078e005d */
[----:B------:R0:W2:Y:S01]  /*4a50*/  @!P0 LDG.E.U16 R11, desc[UR12][R12.64] ;  /* 0x0000000c0c0b8981 */ /* 0x0000a2000c1e1500 */
[----:B------:R-:W-:Y:S02]  /*4a60*/  IMAD.MOV.U32 R21, RZ, RZ, R95 ;  /* 0x000000ffff157224 */ /* 0x000fe400078e005f */
[----:B------:R-:W-:Y:S01]  /*4a70*/  IMAD.WIDE R16, R0, 0x2, R14 ;  /* 0x0000000200107825 */ /* 0x000fe200078e020e */
[----:B------:R1:W-:Y:S01]  /*4a80*/  STS.U16 [R3+UR6+0x2800], R20 ;  /* 0x0028001403007988 */ /* 0x0003e20008000406 */
[----:B0-----:R-:W-:Y:S02]  /*4a90*/  PRMT R12, RZ, 0x7610, R12 ;  /* 0x00007610ff0c7816 */ /* 0x001fe4000000000c */
[----:B-1----:R-:W-:Y:S01]  /*4aa0*/  IMAD.MOV.U32 R20, RZ, RZ, R97 ;  /* 0x000000ffff147224 */ /* 0x002fe200078e0061 */
[----:B------:R-:W-:-:S03]  /*4ab0*/  PRMT R13, RZ, 0x7610, R13 ;  /* 0x00007610ff0d7816 */ /* 0x000fc6000000000d */
[----:B------:R0:W2:Y:S01]  /*4ac0*/  @!P0 LDG.E.U16 R12, desc[UR12][R16.64] ;  /* 0x0000000c100c8981 */ /* 0x0000a2000c1e1500 */
[----:B------:R-:W-:Y:S01]  /*4ad0*/  PRMT R112, RZ, 0x7610, R112 ;  /* 0x00007610ff707816 */ /* 0x000fe20000000070 */
[----:B0-----:R-:W-:Y:S02]  /*4ae0*/  IMAD.WIDE R16, R0, 0x2, R20 ;  /* 0x0000000200107825 */ /* 0x001fe400078e0214 */
[----:B------:R0:W-:Y:S04]  /*4af0*/  STS.U16 [R3+UR6+0x2c00], R86 ;  /* 0x002c005603007988 */ /* 0x0001e80008000406 */
[----:B------:R1:W2:Y:S01]  /*4b00*/  @!P0 LDG.E.U16 R13, desc[UR12][R16.64] ;  /* 0x0000000c100d8981 */ /* 0x0002a2000c1e1500 */
[----:B------:R-:W-:Y:S02]  /*4b10*/  IMAD.MOV.U32 R91, RZ, RZ, R111 ;  /* 0x000000ffff5b7224 */ /* 0x000fe400078e006f */
[----:B-1----:R-:W-:-:S02]  /*4b20*/  IMAD.MOV.U32 R16, RZ, RZ, R101 ;  /* 0x000000ffff107224 */ /* 0x002fc400078e0065 */
[----:B------:R-:W-:Y:S02]  /*4b30*/  IMAD.MOV.U32 R17, RZ, RZ, R99 ;  /* 0x000000ffff117224 */ /* 0x000fe400078e0063 */
[----:B0-----:R-:W-:Y:S01]  /*4b40*/  IMAD.WIDE R86, R0, 0x2, R16 ;  /* 0x0000000200567825 */ /* 0x001fe200078e0210 */
[----:B------:R-:W-:Y:S04]  /*4b50*/  STL.64 [R1+0x150], R72 ;  /* 0x0001504801007387 */ /* 0x000fe80000100a00 */
[----:B------:R0:W2:Y:S04]  /*4b60*/  @!P0 LDG.E.U16 R112, desc[UR12][R86.64] ;  /* 0x0000000c56708981 */ /* 0x0000a8000c1e1500 */
[----:B------:R-:W2:Y:S01]  /*4b70*/  LDL.LU R111, [R1+0x38] ;  /* 0x00003800016f7983 */ /* 0x000ea20000300800 */
[----:B0-----:R-:W-:-:S03]  /*4b80*/  IMAD.MOV.U32 R86, RZ, RZ, R105 ;  /* 0x000000ffff567224 */ /* 0x001fc600078e0069 */
[----:B------:R-:W2:Y:S04]  /*4b90*/  LDL.LU R105, [R1+0x3c] ;  /* 0x00003c0001697983 */ /* 0x000ea80000300800 */
[----:B------:R0:W-:Y:S04]  /*4ba0*/  STS.U16 [R3+UR6+0x3400], R88 ;  /* 0x0034005803007988 */ /* 0x0001e80008000406 */
[----:B------:R1:W-:Y:S01]  /*4bb0*/  STS.U16 [R3+UR6+0x3000], R89 ;  /* 0x0030005903007988 */ /* 0x0003e20008000406 */
[----:B0-----:R-:W-:-:S03]  /*4bc0*/  IMAD.MOV.U32 R88, RZ, RZ, R109 ;  /* 0x000000ffff587224 */ /* 0x001fc600078e006d */
[----:B------:R-:W2:Y:S01]  /*4bd0*/  LDL.LU R109, [R1+0x40] ;  /* 0x00004000016d7983 */ /* 0x000ea20000300800 */
[----:B-1----:R-:W-:-:S03]  /*4be0*/  IMAD.MOV.U32 R89, RZ, RZ, R107 ;  /* 0x000000ffff597224 */ /* 0x002fc600078e006b */
[----:B------:R-:W2:Y:S04]  /*4bf0*/  LDL.LU R107, [R1+0x44] ;  /* 0x00004400016b7983 */ /* 0x000ea80000300800 */
[----:B------:R-:W-:Y:S04]  /*4c00*/  STS.U16 [R3+UR6+0x3800], R90 ;  /* 0x0038005a03007988 */ /* 0x000fe80008000406 */
[----:B------:R-:W-:Y:S04]  /*4c10*/  STS.U16 [R3+UR6+0x3c00], R92 ;  /* 0x003c005c03007988 */ /* 0x000fe80008000406 */
[----:B------:R-:W2:Y:S04]  /*4c20*/  LDL.LU R73, [R1+0x48] ;  /* 0x0000480001497983 */ /* 0x000ea80000300800 */
[----:B------:R5:W-:Y:S04]  /*4c30*/  STS.U16 [R2+UR6+0xe00], R100 ;  /* 0x000e006402007988 */ /* 0x000be80008000406 */
[----:B------:R-:W2:Y:S01]  /*4c40*/  LDL.LU R72, [R1+0x4c] ;  /* 0x00004c0001487983 */ /* 0x000ea20000300800 */
[----:B------:R-:W-:-:S03]  /*4c50*/  IMAD.MOV.U32 R87, RZ, RZ, R103 ;  /* 0x000000ffff577224 */ /* 0x000fc600078e0067 */
[----:B------:R0:W-:Y:S01]  /*4c60*/  STS.U16 [R2+UR6+0x1200], R102 ;  /* 0x0012006602007988 */ /* 0x0001e20008000406 */
[----:B----4-:R-:W-:-:S03]  /*4c70*/  IMAD.MOV.U32 R101, RZ, RZ, R75 ;  /* 0x000000ffff657224 */ /* 0x010fc600078e004b */
[----:B------:R-:W4:Y:S01]  /*4c80*/  LDL.LU R75, [R1+0x50] ;  /* 0x00005000014b7983 */ /* 0x000f220000300800 */
[----:B-----5:R-:W-:-:S03]  /*4c90*/  IMAD.MOV.U32 R100, RZ, RZ, R74 ;  /* 0x000000ffff647224 */ /* 0x020fc600078e004a */
[----:B------:R-:W5:Y:S01]  /*4ca0*/  LDL.LU R74, [R1+0x54] ;  /* 0x00005400014a7983 */ /* 0x000f620000300800 */
[----:B---3--:R-:W-:-:S03]  /*4cb0*/  IMAD.MOV.U32 R103, RZ, RZ, R67 ;  /* 0x000000ffff677224 */ /* 0x008fc600078e0043 */
[----:B------:R1:W-:Y:S01]  /*4cc0*/  STS.U16 [R2+UR6+0xa00], R98 ;  /* 0x000a006202007988 */ /* 0x0003e20008000406 */
[----:B0-----:R-:W-:-:S03]  /*4cd0*/  IMAD.MOV.U32 R102, RZ, RZ, R66 ;  /* 0x000000ffff667224 */ /* 0x001fc600078e0042 */
[----:B------:R-:W3:Y:S04]  /*4ce0*/  LDL.LU R66, [R1+0x24] ;  /* 0x0000240001427983 */ /* 0x000ee80000300800 */
[----:B------:R-:W3:Y:S01]  /*4cf0*/  LDL.LU R67, [R1+0x20] ;  /* 0x0000200001437983 */ /* 0x000ee20000300800 */
[----:B-1----:R-:W-:-:S03]  /*4d00*/  IMAD.MOV.U32 R98, RZ, RZ, R78 ;  /* 0x000000ffff627224 */ /* 0x002fc600078e004e */
[----:B------:R-:W3:Y:S04]  /*4d10*/  LDL.LU R83, [R1+0x1c] ;  /* 0x00001c0001537983 */ /* 0x000ee80000300800 */
[----:B------:R-:W3:Y:S04]  /*4d20*/  LDL.LU R78, [R1+0x10] ;  /* 0x00001000014e7983 */ /* 0x000ee80000300800 */
[----:B------:R-:W3:Y:S04]  /*4d30*/  LDL.LU R79, [R1+0xc] ;  /* 0x00000c00014f7983 */ /* 0x000ee80000300800 */
[----:B------:R-:W3:Y:S01]  /*4d40*/  LDL.LU R82, [R1+0x8] ;  /* 0x0000080001527983 */ /* 0x000ee20000300800 */
[----:B------:R-:W-:Y:S01]  /*4d50*/  PRMT R113, RZ, 0x7610, R113 ;  /* 0x00007610ff717816 */ /* 0x000fe20000000071 */
[----:B------:R-:W-:-:S04]  /*4d60*/  IMAD.WIDE R114, R0, 0x2, R86 ;  /* 0x0000000200727825 */ /* 0x000fc800078e0256 */
[----:B------:R-:W-:Y:S01]  /*4d70*/  IMAD.WIDE R116, R0, 0x2, R88 ;  /* 0x0000000200747825 */ /* 0x000fe200078e0258 */
[----:B------:R0:W3:Y:S03]  /*4d80*/  @!P0 LDG.E.U16 R113, desc[UR12][R114.64] ;  /* 0x0000000c72718981 */ /* 0x0000e6000c1e1500 */
[----:B------:R-:W-:Y:S02]  /*4d90*/  IMAD.MOV.U32 R90, RZ, RZ, R118 ;  /* 0x000000ffff5a7224 */ /* 0x000fe400078e0076 */
[----:B------:R-:W-:Y:S02]  /*4da0*/  IMAD.MOV.U32 R92, RZ, RZ, R120 ;  /* 0x000000ffff5c7224 */ /* 0x000fe400078e0078 */
[----:B------:R-:W-:Y:S01]  /*4db0*/  IMAD.MOV.U32 R93, RZ, RZ, R119 ;  /* 0x000000ffff5d7224 */ /* 0x000fe200078e0077 */
[----:B------:R1:W-:Y:S01]  /*4dc0*/  STS.U16 [R2+UR6+0x200], R94 ;  /* 0x0002005e02007988 */ /* 0x0003e20008000406 */
[----:B0-----:R-:W-:-:S02]  /*4dd0*/  PRMT R114, RZ, 0x7610, R114 ;  /* 0x00007610ff727816 */ /* 0x001fc40000000072 */
[----:B------:R-:W-:Y:S01]  /*4de0*/  PRMT R115, RZ, 0x7610, R115 ;  /* 0x00007610ff737816 */ /* 0x000fe20000000073 */
[----:B------:R-:W-:Y:S01]  /*4df0*/  IMAD.MOV.U32 R95, RZ, RZ, R121 ;  /* 0x000000ffff5f7224 */ /* 0x000fe200078e0079 */
[----:B------:R0:W-:Y:S04]  /*4e00*/  STS.U16 [R2+UR6+0x600], R96 ;  /* 0x0006006002007988 */ /* 0x0001e80008000406 */
[----:B------:R1:W3:Y:S01]  /*4e10*/  @!P0 LDG.E.U16 R114, desc[UR12][R116.64] ;  /* 0x0000000c74728981 */ /* 0x0002e2000c1e1500 */
[----:B------:R-:W-:-:S04]  /*4e20*/  IMAD.WIDE R118, R0, 0x2, R92 ;  /* 0x0000000200767825 */ /* 0x000fc800078e025c */
[----:B------:R-:W-:Y:S02]  /*4e30*/  IMAD.MOV.U32 R97, RZ, RZ, R123 ;  /* 0x000000ffff617224 */ /* 0x000fe400078e007b */
[----:B------:R-:W-:Y:S01]  /*4e40*/  IMAD.MOV.U32 R99, RZ, RZ, R125 ;  /* 0x000000ffff637224 */ /* 0x000fe200078e007d */
[----:B------:R2:W-:Y:S01]  /*4e50*/  STS.U16 [R2+UR6+0x1600], R104 ;  /* 0x0016006802007988 */ /* 0x0005e20008000406 */
[----:B-1----:R-:W-:-:S03]  /*4e60*/  IMAD.WIDE R116, R0, 0x2, R90 ;  /* 0x0000000200747825 */ /* 0x002fc600078e025a */
[----:B------:R1:W-:Y:S04]  /*4e70*/  STS.U16 [R2+UR6+0x1a00], R106 ;  /* 0x001a006a02007988 */ /* 0x0003e80008000406 */
[----:B------:R0:W3:Y:S01]  /*4e80*/  @!P0 LDG.E.U16 R115, desc[UR12][R116.64] ;  /* 0x0000000c74738981 */ /* 0x0000e2000c1e1500 */
[----:B------:R-:W-:-:S03]  /*4e90*/  IMAD.MOV.U32 R94, RZ, RZ, R122 ;  /* 0x000000ffff5e7224 */ /* 0x000fc600078e007a */
[----:B------:R1:W-:Y:S04]  /*4ea0*/  STS.U16 [R2+UR6+0x1e00], R108 ;  /* 0x001e006c02007988 */ /* 0x0003e80008000406 */
[----:B------:R5:W-:Y:S01]  /*4eb0*/  STS.U16 [R2+UR6+0x2200], R110 ;  /* 0x0022006e02007988 */ /* 0x000be20008000406 */
[----:B0-----:R-:W-:Y:S02]  /*4ec0*/  PRMT R116, RZ, 0x7610, R116 ;  /* 0x00007610ff747816 */ /* 0x001fe40000000074 */
[----:B------:R-:W-:Y:S01]  /*4ed0*/  PRMT R117, RZ, 0x7610, R117 ;  /* 0x00007610ff757816 */ /* 0x000fe20000000075 */
[----:B------:R-:W3:Y:S04]  /*4ee0*/  LDL.LU R80, [R1+0x4] ;  /* 0x0000040001507983 */ /* 0x000ee80000300800 */
[----:B------:R0:W3:Y:S01]  /*4ef0*/  @!P0 LDG.E.U16 R116, desc[UR12][R118.64] ;  /* 0x0000000c76748981 */ /* 0x0000e2000c1e1500 */
[----:B------:R-:W-:-:S02]  /*4f00*/  IMAD.MOV.U32 R96, RZ, RZ, R124 ;  /* 0x000000ffff607224 */ /* 0x000fc400078e007c */
[C---:B------:R-:W-:Y:S01]  /*4f10*/  IMAD.WIDE R122, R0.reuse, 0x2, R100 ;  /* 0x00000002007a7825 */ /* 0x040fe200078e0264 */
[----:B------:R-:W3:Y:S03]  /*4f20*/  LDL.LU R81, [R1] ;  /* 0x0000000001517983 */ /* 0x000ee60000300800 */
[----:B0-----:R-:W-:-:S05]  /*4f30*/  IMAD.WIDE R118, R0, 0x2, R94 ;  /* 0x0000000200767825 */ /* 0x001fca00078e025e */
[----:B------:R0:W3:Y:S01]  /*4f40*/  @!P0 LDG.E.U16 R117, desc[UR12][R118.64] ;  /* 0x0000000c76758981 */ /* 0x0000e2000c1e1500 */
[----:B------:R-:W-:Y:S01]  /*4f50*/  IMAD.WIDE R120, R0, 0x2, R96 ;  /* 0x0000000200787825 */ /* 0x000fe200078e0260 */
[----:B0-----:R-:W-:Y:S02]  /*4f60*/  PRMT R118, RZ, 0x7610, R118 ;  /* 0x00007610ff767816 */ /* 0x001fe40000000076 */
[----:B------:R-:W-:-:S04]  /*4f70*/  PRMT R119, RZ, 0x7610, R119 ;  /* 0x00007610ff777816 */ /* 0x000fc80000000077 */
[----:B------:R0:W3:Y:S02]  /*4f80*/  @!P0 LDG.E.U16 R118, desc[UR12][R120.64] ;  /* 0x0000000c78768981 */ /* 0x0000e4000c1e1500 */
[----:B0-----:R-:W-:-:S05]  /*4f90*/  IMAD.WIDE R120, R0, 0x2, R98 ;  /* 0x0000000200787825 */ /* 0x001fca00078e0262 */
[----:B------:R0:W3:Y:S02]  /*4fa0*/  @!P0 LDG.E.U16 R119, desc[UR12][R120.64] ;  /* 0x0000000c78778981 */ /* 0x0000e4000c1e1500 */
[----:B0-----:R-:W-:Y:S02]  /*4fb0*/  PRMT R120, RZ, 0x7610, R120 ;  /* 0x00007610ff787816 */ /* 0x001fe40000000078 */
[----:B------:R-:W-:-:S04]  /*4fc0*/  PRMT R121, RZ, 0x7610, R121 ;  /* 0x00007610ff797816 */ /* 0x000fc80000000079 */
[----:B------:R0:W3:Y:S02]  /*4fd0*/  @!P0 LDG.E.U16 R120, desc[UR12][R122.64] ;  /* 0x0000000c7a788981 */ /* 0x0000e4000c1e1500 */
[----:B0-----:R-:W-:-:S05]  /*4fe0*/  IMAD.WIDE R122, R0, 0x2, R102 ;  /* 0x00000002007a7825 */ /* 0x001fca00078e0266 */
[----:B------:R0:W3:Y:S02]  /*4ff0*/  @!P0 LDG.E.U16 R121, desc[UR12][R122.64] ;  /* 0x0000000c7a798981 */ /* 0x0000e4000c1e1500 */
[----:B0-----:R-:W-:Y:S02]  /*5000*/  PRMT R122, RZ, 0x7610, R122 ;  /* 0x00007610ff7a7816 */ /* 0x001fe4000000007a */
[----:B------:R-:W-:Y:S01]  /*5010*/  PRMT R123, RZ, 0x7610, R123 ;  /* 0x00007610ff7b7816 */ /* 0x000fe2000000007b */
[----:B--2---:R-:W-:Y:S02]  /*5020*/  IMAD.MOV.U32 R104, RZ, RZ, R105 ;  /* 0x000000ffff687224 */ /* 0x004fe400078e0069 */
[----:B------:R-:W-:Y:S02]  /*5030*/  IMAD.MOV.U32 R105, RZ, RZ, R111 ;  /* 0x000000ffff697224 */ /* 0x000fe400078e006f */
[----:B------:R-:W-:-:S05]  /*5040*/  IMAD.WIDE R124, R0, 0x2, R104 ;  /* 0x00000002007c7825 */ /* 0x000fca00078e0268 */
[----:B------:R0:W2:Y:S01]  /*5050*/  @!P0 LDG.E.U16 R122, desc[UR12][R124.64] ;  /* 0x0000000c7c7a8981 */ /* 0x0000a2000c1e1500 */
[----:B-1----:R-:W-:Y:S02]  /*5060*/  IMAD.MOV.U32 R106, RZ, RZ, R107 ;  /* 0x000000ffff6a7224 */ /* 0x002fe400078e006b */
[----:B------:R-:W-:Y:S02]  /*5070*/  IMAD.MOV.U32 R107, RZ, RZ, R109 ;  /* 0x000000ffff6b7224 */ /* 0x000fe400078e006d */
[----:B0-----:R-:W-:-:S05]  /*5080*/  IMAD.WIDE R124, R0, 0x2, R106 ;  /* 0x00000002007c7825 */ /* 0x001fca00078e026a */
[----:B------:R0:W2:Y:S01]  /*5090*/  @!P0 LDG.E.U16 R123, desc[UR12][R124.64] ;  /* 0x0000000c7c7b8981 */ /* 0x0000a2000c1e1500 */
[----:B------:R-:W-:Y:S02]  /*50a0*/  IMAD.MOV.U32 R109, RZ, RZ, R73 ;  /* 0x000000ffff6d7224 */ /* 0x000fe400078e0049 */
[----:B------:R-:W-:Y:S01]  /*50b0*/  IMAD.MOV.U32 R108, RZ, RZ, R72 ;  /* 0x000000ffff6c7224 */ /* 0x000fe200078e0048 */
[----:B0-----:R-:W-:Y:S02]  /*50c0*/  PRMT R124, RZ, 0x7610, R124 ;  /* 0x00007610ff7c7816 */ /* 0x001fe4000000007c */
[----:B------:R-:W-:Y:S01]  /*50d0*/  PRMT R125, RZ, 0x7610, R125 ;  /* 0x00007610ff7d7816 */ /* 0x000fe2000000007d */
[----:B------:R-:W-:-:S05]  /*50e0*/  IMAD.WIDE R72, R0, 0x2, R108 ;  /* 0x0000000200487825 */ /* 0x000fca00078e026c */
[----:B------:R-:W2:Y:S04]  /*50f0*/  @!P0 LDG.E.U16 R124, desc[UR12][R72.64] ;  /* 0x0000000c487c8981 */ /* 0x000ea8000c1e1500 */
[----:B------:R-:W2:Y:S01]  /*5100*/  LDL.LU.64 R72, [R1+0x150] ;  /* 0x0001500001487983 */ /* 0x000ea20000300a00 */
[----:B----4-:R-:W-:Y:S02]  /*5110*/  IMAD.MOV.U32 R111, RZ, RZ, R75 ;  /* 0x000000ffff6f7224 */ /* 0x010fe400078e004b */
[----:B-----5:R-:W-:-:S04]  /*5120*/  IMAD.MOV.U32 R110, RZ, RZ, R74 ;  /* 0x000000ffff6e7224 */ /* 0x020fc800078e004a */
[----:B------:R-:W-:Y:S01]  /*5130*/  IMAD.WIDE R74, R0, 0x2, R110 ;  /* 0x00000002004a7825 */ /* 0x000fe200078e026e */
[----:B---3--:R0:W-:Y:S04]  /*5140*/  STS.U16 [R2+UR6+0x2600], R66 ;  /* 0x0026004202007988 */ /* 0x0081e80008000406 */
[----:B------:R-:W3:Y:S04]  /*5150*/  @!P0 LDG.E.U16 R125, desc[UR12][R74.64] ;  /* 0x0000000c4a7d8981 */ /* 0x000ee8000c1e1500 */
[----:B------:R1:W-:Y:S04]  /*5160*/  STS.U16 [R2+UR6+0x2a00], R67 ;  /* 0x002a004302007988 */ /* 0x0003e80008000406 */
[----:B------:R4:W-:Y:S04]  /*5170*/  STS.U16 [R2+UR6+0x2e00], R83 ;  /* 0x002e005302007988 */ /* 0x0009e80008000406 */
[----:B------:R-:W5:Y:S04]  /*5180*/  LDL.LU.64 R74, [R1+0x148] ;  /* 0x00014800014a7983 */ /* 0x000f680000300a00 */
[----:B0-----:R-:W5:Y:S04]  /*5190*/  LDL.LU R66, [R1+0x144] ;  /* 0x0001440001427983 */ /* 0x001f680000300800 */
[----:B-1----:R-:W5:Y:S04]  /*51a0*/  LDL.LU R67, [R1+0x140] ;  /* 0x0001400001437983 */ /* 0x002f680000300800 */
[----:B----4-:R-:W4:Y:S04]  /*51b0*/  LDL.LU R83, [R1+0x13c] ;  /* 0x00013c0001537983 */ /* 0x010f280000300800 */
[----:B------:R0:W-:Y:S04]  /*51c0*/  STS.U16 [R2+UR6+0x3200], R78 ;  /* 0x0032004e02007988 */ /* 0x0001e80008000406 */
[----:B------:R1:W-:Y:S04]  /*51d0*/  STS.U16 [R2+UR6+0x3600], R79 ;  /* 0x0036004f02007988 */ /* 0x0003e80008000406 */
[----:B------:R1:W-:Y:S04]  /*51e0*/  STS.U16 [R2+UR6+0x3a00], R82 ;  /* 0x003a005202007988 */ /* 0x0003e80008000406 */
[----:B0-----:R-:W5:Y:S04]  /*51f0*/  LDL.LU R78, [R1+0x138] ;  /* 0x00013800014e7983 */ /* 0x001f680000300800 */
[----:B-1----:R-:W5:Y:S04]  /*5200*/  LDL.LU R79, [R1+0x134] ;  /* 0x00013400014f7983 */ /* 0x002f680000300800 */
[----:B------:R-:W2:Y:S04]  /*5210*/  LDL.LU R82, [R1+0x130] ;  /* 0x0001300001527983 */ /* 0x000ea80000300800 */
[----:B------:R0:W-:Y:S04]  /*5220*/  STS.U16 [R2+UR6+0x3e00], R80 ;  /* 0x003e005002007988 */ /* 0x0001e80008000406 */
[----:B------:R1:W-:Y:S04]  /*5230*/  STS.U16 [R3+UR6+0x8000], R81 ;  /* 0x0080005103007988 */ /* 0x0003e80008000406 */
[----:B0-----:R-:W5:Y:S04]  /*5240*/  LDL.LU R80, [R1+0x12c] ;  /* 0x00012c0001507983 */ /* 0x001f680000300800 */
[----:B-1----:R-:W5:Y:S04]  /*5250*/  LDL.LU R81, [R1+0x128] ;  /* 0x0001280001517983 */ /* 0x002f680000300800 */
[----:B--2---:R0:W-:Y:S04]  /*5260*/  STS.U16 [R3+UR6+0x8400], R82 ;  /* 0x0084005203007988 */ /* 0x0041e80008000406 */
[----:B0-----:R-:W2:Y:S04]  /*5270*/  LDL.LU R82, [R1+0x124] ;  /* 0x0001240001527983 */ /* 0x001ea80000300800 */
[----:B------:R-:W-:Y:S04]  /*5280*/  STS.U16 [R3+UR6+0x8800], R84 ;  /* 0x0088005403007988 */ /* 0x000fe80008000406 */
[----:B------:R-:W-:Y:S04]  /*5290*/  STS.U16 [R3+UR6+0x8c00], R85 ;  /* 0x008c005503007988 */ /* 0x000fe80008000406 */
[----:B------:R-:W-:Y:S04]  /*52a0*/  STS.U16 [R3+UR6+0x9000], R4 ;  /* 0x0090000403007988 */ /* 0x000fe80008000406 */
[----:B------:R-:W-:Y:S04]  /*52b0*/  STS.U16 [R3+UR6+0x9400], R6 ;  /* 0x0094000603007988 */ /* 0x000fe80008000406 */
[----:B------:R-:W-:Y:S04]  /*52c0*/  STS.U16 [R3+UR6+0x9800], R8 ;  /* 0x0098000803007988 */ /* 0x000fe80008000406 */
[----:B------:R0:W-:Y:S04]  /*52d0*/  STS.U16 [R3+UR6+0x9c00], R10 ;  /* 0x009c000a03007988 */ /* 0x0001e80008000406 */
[----:B------:R1:W-:Y:S04]  /*52e0*/  STS.U16 [R3+UR6+0xa000], R12 ;  /* 0x00a0000c03007988 */ /* 0x0003e80008000406 */
[----:B------:R-:W-:Y:S01]  /*52f0*/  STS.U16 [R3+UR6+0xa400], R112 ;  /* 0x00a4007003007988 */ /* 0x000fe20008000406 */
[----:B------:R-:W-:Y:S01]  /*5300*/  USHF.L.U32 UR4, UR14, 0x8, URZ ;  /* 0x000000080e047899 */ /* 0x000fe2000800063f */
[----:B0-----:R-:W0:Y:S02]  /*5310*/  LDC R10, c[0x0][0x238] ;  /* 0x00008e00ff0a7b82 */ /* 0x001e240000000800 */
[----:B------:R-:W-:Y:S04]  /*5320*/  STS.U16 [R3+UR6+0xa800], R114 ;  /* 0x00a8007203007988 */ /* 0x000fe80008000406 */
[----:B------:R-:W-:Y:S04]  /*5330*/  STS.U16 [R3+UR6+0xac00], R116 ;  /* 0x00ac007403007988 */ /* 0x000fe80008000406 */
[----:B------:R-:W-:Y:S04]  /*5340*/  STS.U16 [R3+UR6+0xb000], R118 ;  /* 0x00b0007603007988 */ /* 0x000fe80008000406 */
[----:B------:R-:W-:Y:S04]  /*5350*/  STS.U16 [R3+UR6+0xb400], R120 ;  /* 0x00b4007803007988 */ /* 0x000fe80008000406 */
[----:B------:R-:W-:Y:S04]  /*5360*/  STS.U16 [R3+UR6+0xb800], R122 ;  /* 0x00b8007a03007988 */ /* 0x000fe80008000406 */
[----:B------:R-:W-:Y:S01]  /*5370*/  STS.U16 [R3+UR6+0xbc00], R124 ;  /* 0x00bc007c03007988 */ /* 0x000fe20008000406 */
[----:B------:R-:W-:Y:S01]  /*5380*/  USHF.L.U32 UR5, UR14, 0x6, URZ ;  /* 0x000000060e057899 */ /* 0x000fe2000800063f */
[----:B-1----:R-:W1:Y:S02]  /*5390*/  LDC R12, c[0x0][0x23c] ;  /* 0x00008f00ff0c7b82 */ /* 0x002e640000000800 */
[----:B----4-:R-:W-:Y:S04]  /*53a0*/  STS.U16 [R2+UR6+0x8600], R83 ;  /* 0x0086005302007988 */ /* 0x010fe80008000406 */
[----:B------:R-:W-:Y:S04]  /*53b0*/  STS.U16 [R2+UR6+0x8a00], R76 ;  /* 0x008a004c02007988 */ /* 0x000fe80008000406 */
        /* <DEDUP_REMOVED lines=12> */
[----:B---3--:R-:W-:Y:S01]  /*5480*/  STS.U16 [R2+UR6+0xbe00], R125 ;  /* 0x00be007d02007988 */ /* 0x008fe20008000406 */
[----:B------:R-:W-:-:S02]  /*5490*/  ULOP3.LUT UR4, UR4, 0x400, URZ, 0xc0, !UPT ;  /* 0x0000040004047892 */ /* 0x000fc4000f8ec03f */
[----:B------:R-:W-:Y:S01]  /*54a0*/  ULOP3.LUT UR5, UR5, 0x200, URZ, 0xc0, !UPT ;  /* 0x0000020005057892 */ /* 0x000fe2000f8ec03f */
[----:B------:R-:W3:Y:S01]  /*54b0*/  LDL.LU R84, [R1+0x120] ;  /* 0x0001200001547983 */ /* 0x000ee20000300800 */
[----:B------:R-:W-:Y:S02]  /*54c0*/  ULEA.HI UR4, UR6, UR4, URZ, 0x1c ;  /* 0x0000000406047291 */ /* 0x000fe4000f8fe03f */
[----:B------:R-:W-:Y:S01]  /*54d0*/  ULEA.HI UR5, UR15, UR5, URZ, 0x1c ;  /* 0x000000050f057291 */ /* 0x000fe2000f8fe03f */
[----:B------:R-:W-:Y:S01]  /*54e0*/  UMOV UR9, 0x40000040 ;  /* 0x4000004000097882 */ /* 0x000fe20000000000 */
[----:B------:R-:W-:Y:S01]  /*54f0*/  ULOP3.LUT UR8, UR4, 0x3fff, URZ, 0xc0, !UPT ;  /* 0x00003fff04087892 */ /* 0x000fe2000f8ec03f */
[----:B------:R-:W-:Y:S01]  /*5500*/  UMOV UR11, 0x40000040 ;  /* 0x40000040000b7882 */ /* 0x000fe20000000000 */
[----:B------:R-:W-:Y:S01]  /*5510*/  ULOP3.LUT UR10, UR5, 0x3fff, URZ, 0xc0, !UPT ;  /* 0x00003fff050a7892 */ /* 0x000fe2000f8ec03f */
[----:B--2---:R2:W-:Y:S01]  /*5520*/  STS.U16 [R2+UR6+0x8200], R82 ;  /* 0x0082005202007988 */ /* 0x0045e20008000406 */
[----:B------:R4:W-:Y:S06]  /*5530*/  MEMBAR.ALL.CTA ;  /* 0x0000000000007992 */ /* 0x0009ec0000008000 */
[----:B----4-:R-:W4:Y:S01]  /*5540*/  FENCE.VIEW.ASYNC.S ;  /* 0x00000000000073c6 */ /* 0x010f220000000000 */
[----:B-1----:R-:W-:-:S03]  /*5550*/  IMAD.SHL.U32 R12, R12, 0x80, RZ ;  /* 0x000000800c0c7824 */ /* 0x002fc600078e00ff */
[----:B------:R-:W3:Y:S01]  /*5560*/  LDL.LU R85, [R1+0x11c] ;  /* 0x00011c0001557983 */ /* 0x000ee20000300800 */
[----:B----4-:R-:W-:Y:S06]  /*5570*/  BAR.SYNC.DEFER_BLOCKING 0x0 ;  /* 0x0000000000007b1d */ /* 0x010fec0000010000 */
[----:B------:R-:W-:Y:S01]  /*5580*/  UMOV UR4, URZ ;  /* 0x0000003f00047c82 */ /* 0x000fe20008000000 */
[----:B------:R-:W-:Y:S01]  /*5590*/  UMOV UR5, URZ ;  /* 0x0000003f00057c82 */ /* 0x000fe20008000000 */
[C---:B------:R-:W-:Y:S01]  /*55a0*/  IMAD.WIDE R110, R12.reuse, 0x2, R110 ;  /* 0x000000020c6e7825 */ /* 0x040fe200078e026e */
[----:B--2---:R-:W2:Y:S03]  /*55b0*/  LDL.LU R82, [R1+0x118] ;  /* 0x0001180001527983 */ /* 0x004ea60000300800 */
[C---:B------:R-:W-:Y:S01]  /*55c0*/  IMAD.WIDE R108, R12.reuse, 0x2, R108 ;  /* 0x000000020c6c7825 */ /* 0x040fe200078e026c */
[----:B------:R-:W2:Y:S03]  /*55d0*/  LDL.LU R83, [R1+0x114] ;  /* 0x0001140001537983 */ /* 0x000ea60000300800 */
[----:B------:R-:W-:Y:S01]  /*55e0*/  IMAD.WIDE R106, R12, 0x2, R106 ;  /* 0x000000020c6a7825 */ /* 0x000fe200078e026a */
[----:B------:R-:W4:Y:S04]  /*55f0*/  LDL.LU R76, [R1+0x110] ;  /* 0x00011000014c7983 */ /* 0x000f280000300800 */
[----:B------:R-:W4:Y:S01]  /*5600*/  LDL.LU R77, [R1+0x10c] ;  /* 0x00010c00014d7983 */ /* 0x000f220000300800 */
[----:B------:R-:W-:-:S06]  /*5610*/  WARPGROUP.ARRIVE ;  /* 0x00000000000079c5 */ /* 0x000fcc0000000000 */
[----:B------:R-:W-:Y:S01]  /*5620*/  HGMMA.64x64x16.F32 R24, gdesc[UR8].tnspA, R24 ;  /* 0x20e00000081879f0 */ /* 0x000fe20008700818 */
[----:B------:R-:W-:Y:S02]  /*5630*/  UIADD3 UR8, UP0, UR8, 0x80, URZ ;  /* 0x0000008008087890 */ /* 0x000fe4000ff1e03f */
[----:B------:R-:W-:Y:S02]  /*5640*/  UIADD3 UR10, UP1, UR10, 0x2, URZ ;  /* 0x000000020a0a7890 */ /* 0x000fe4000ff3e03f */
[----:B------:R-:W-:Y:S02]  /*5650*/  UIADD3.X UR9, UR4, 0x40000040, URZ, UP0, !UPT ;  /* 0x4000004004097890 */ /* 0x000fe400087fe43f */
[----:B------:R-:W-:Y:S02]  /*5660*/  UIADD3.X UR11, UR5, 0x40000040, URZ, UP1, !UPT ;  /* 0x40000040050b7890 */ /* 0x000fe40008ffe43f */
[----:B------:R-:W-:-:S07]  /*5670*/  UIADD3.64 UR16, UR8, 0x80, URZ ;  /* 0x0000008008107897 */ /* 0x000fce000fffe03f */
[----:B------:R-:W-:Y:S01]  /*5680*/  HGMMA.64x64x16.F32 R24, gdesc[UR8].tnspA, R24 ;  /* 0x20e00000081879f0 */ /* 0x000fe20008700818 */
[----:B------:R-:W-:-:S09]  /*5690*/  UIADD3.64 UR18, UR10, 0x2, URZ ;  /* 0x000000020a127897 */ /* 0x000fd2000fffe03f */
[----:B------:R-:W-:Y:S01]  /*56a0*/  HGMMA.64x64x16.F32 R24, gdesc[UR16].tnspA, R24 ;  /* 0x20e00000101879f0 */ /* 0x000fe20008700818 */
[----:B------:R-:W-:Y:S02]  /*56b0*/  UIADD3.64 UR16, UR8, 0x100, URZ ;  /* 0x0000010008107897 */ /* 0x000fe4000fffe03f */
[----:B------:R-:W-:Y:S01]  /*56c0*/  UIADD3.64 UR18, UR10, 0x4, URZ ;  /* 0x000000040a127897 */ /* 0x000fe2000fffe03f */
[----:B------:R-:W-:Y:S01]  /*56d0*/  STL [R1+0x54], R110 ;  /* 0x0000546e01007387 */ /* 0x000fe20000100800 */
[----:B------:R-:W-:-:S03]  /*56e0*/  IMAD.WIDE R104, R12, 0x2, R104 ;  /* 0x000000020c687825 */ /* 0x000fc600078e0268 */
[----:B------:R-:W-:Y:S01]  /*56f0*/  STL [R1+0x50], R111 ;  /* 0x0000506f01007387 */ /* 0x000fe20000100800 */
[----:B------:R-:W-:-:S03]  /*5700*/  IMAD.WIDE R102, R12, 0x2, R102 ;  /* 0x000000020c667825 */ /* 0x000fc600078e0266 */
[----:B------:R-:W-:Y:S01]  /*5710*/  STL [R1+0x4c], R108 ;  /* 0x00004c6c01007387 */ /* 0x000fe20000100800 */
[----:B------:R-:W-:-:S03]  /*5720*/  IMAD.WIDE R100, R12, 0x2, R100 ;  /* 0x000000020c647825 */ /* 0x000fc600078e0264 */
[----:B------:R-:W-:Y:S01]  /*5730*/  STL [R1+0x48], R109 ;  /* 0x0000486d01007387 */ /* 0x000fe20000100800 */
[----:B------:R-:W-:-:S03]  /*5740*/  IMAD.WIDE R98, R12, 0x2, R98 ;  /* 0x000000020c627825 */ /* 0x000fc600078e0262 */
[----:B------:R-:W-:Y:S04]  /*5750*/  STL [R1+0x44], R106 ;  /* 0x0000446a01007387 */ /* 0x000fe80000100800 */
[----:B------:R-:W-:Y:S01]  /*5760*/  STL [R1+0x40], R107 ;  /* 0x0000406b01007387 */ /* 0x000fe20000100800 */
[----:B------:R-:W-:Y:S03]  /*5770*/  HGMMA.64x64x16.F32 R24, gdesc[UR16].tnspA, R24 ;  /* 0x20e00000101879f0 */ /* 0x000fe60008700818 */
[----:B------:R-:W-:Y:S04]  /*5780*/  STL [R1+0x3c], R104 ;  /* 0x00003c6801007387 */ /* 0x000fe80000100800 */
[----:B------:R-:W-:Y:S04]  /*5790*/  STL [R1+0x38], R105 ;  /* 0x0000386901007387 */ /* 0x000fe80000100800 */
[----:B------:R-:W-:Y:S04]  /*57a0*/  STL [R1+0x34], R102 ;  /* 0x0000346601007387 */ /* 0x000fe80000100800 */
[----:B------:R1:W-:Y:S04]  /*57b0*/  STL [R1+0x30], R103 ;  /* 0x0000306701007387 */ /* 0x0003e80000100800 */
[----:B------:R-:W-:Y:S04]  /*57c0*/  STL [R1+0x2c], R100 ;  /* 0x00002c6401007387 */ /* 0x000fe80000100800 */
[----:B------:R5:W-:Y:S04]  /*57d0*/  STL [R1+0x18], R101 ;  /* 0x0000186501007387 */ /* 0x000be80000100800 */
[----:B------:R0:W-:Y:S04]  /*57e0*/  STL [R1+0x14], R98 ;  /* 0x0000146201007387 */ /* 0x0001e80000100800 */
[----:B------:R-:W5:Y:S01]  /*57f0*/  LDL.LU R3, [R1+0x28] ;  /* 0x0000280001037983 */ /* 0x000f620000300800 */
[----:B------:R-:W-:-:S02]  /*5800*/  UIADD3.64 UR16, UR8, 0x180, URZ ;  /* 0x0000018008107897 */ /* 0x000fc4000fffe03f */
[----:B------:R-:W-:-:S09]  /*5810*/  UIADD3.64 UR18, UR10, 0x3fe, URZ ;  /* 0x000003fe0a127897 */ /* 0x000fd2000fffe03f */
[----:B------:R-:W-:Y:S01]  /*5820*/  HGMMA.64x64x16.F32 R24, gdesc[UR16].tnspA, R24 ;  /* 0x20e00000101879f0 */ /* 0x000fe20008700818 */
[----:B------:R-:W-:Y:S02]  /*5830*/  UIADD3.64 UR16, UR8, 0x200, URZ ;  /* 0x0000020008107897 */ /* 0x000fe4000fffe03f */
[----:B------:R-:W-:-:S09]  /*5840*/  UIADD3.64 UR18, UR10, 0x400, URZ ;  /* 0x000004000a127897 */ /* 0x000fd2000fffe03f */
[----:B------:R-:W-:Y:S01]  /*5850*/  HGMMA.64x64x16.F32 R24, gdesc[UR16].tnspA, R24 ;  /* 0x20e00000101879f0 */ /* 0x000fe20008700818 */
[----:B------:R-:W-:Y:S02]  /*5860*/  UIADD3.64 UR16, UR8, 0x280, URZ ;  /* 0x0000028008107897 */ /* 0x000fe4000fffe03f */
[----:B------:R-:W-:Y:S02]  /*5870*/  UIADD3.64 UR18, UR10, 0x402, URZ ;  /* 0x000004020a127897 */ /* 0x000fe4000fffe03f */
[----:B------:R-:W-:Y:S02]  /*5880*/  UIADD3.64 UR8, UR8, 0x300, URZ ;  /* 0x0000030008087897 */ /* 0x000fe4000fffe03f */
[----:B------:R-:W-:-:S05]  /*5890*/  UIADD3.64 UR10, UR10, 0x404, URZ ;  /* 0x000004040a0a7897 */ /* 0x000fca000fffe03f */
[----:B------:R-:W-:Y:S01]  /*58a0*/  HGMMA.64x64x16.F32 R24, gdesc[UR16].tnspA, R24 ;  /* 0x20e00000101879f0 */ /* 0x000fe20008700818 */
[----:B------:R-:W-:-:S04]  /*58b0*/  IMAD.WIDE R4, R12, 0x2, R56 ;  /* 0x000000020c047825 */ /* 0x000fc800078e0238 */
[----:B------:R-:W-:Y:S02]  /*58c0*/  IMAD.MOV.U32 R57, RZ, RZ, R4 ;  /* 0x000000ffff397224 */ /* 0x000fe400078e0004 */
[----:B------:R-:W-:Y:S02]  /*58d0*/  IMAD.MOV.U32 R56, RZ, RZ, R5 ;  /* 0x000000ffff387224 */ /* 0x000fe400078e0005 */
[----:B------:R-:W-:Y:S01]  /*58e0*/  IMAD.WIDE R4, R12, 0x2, R62 ;  /* 0x000000020c047825 */ /* 0x000fe200078e023e */
[----:B------:R-:W-:Y:S03]  /*58f0*/  HGMMA.64x64x16.F32 R24, gdesc[UR8].tnspA, R24, gsb0 ;  /* 0x20e00000081879f0 */ /* 0x000fe60008000818 */
[----:B------:R-:W-:Y:S02]  /*5900*/  IMAD.MOV.U32 R63, RZ, RZ, R4 ;  /* 0x000000ffff3f7224 */ /* 0x000fe400078e0004 */
[----:B------:R-:W-:-:S02]  /*5910*/  IMAD.MOV.U32 R62, RZ, RZ, R5 ;  /* 0x000000ffff3e7224 */ /* 0x000fc400078e0005 */
[----:B------:R-:W-:-:S04]  /*5920*/  IMAD.WIDE R6, R12, 0x2, R60 ;  /* 0x000000020c067825 */ /* 0x000fc800078e023c */
[----:B------:R-:W-:-:S04]  /*5930*/  IMAD.WIDE R4, R12, 0x2, R58 ;  /* 0x000000020c047825 */ /* 0x000fc800078e023a */
[----:B-----5:R-:W-:-:S05]  /*5940*/  VIADD R3, R3, 0xffffffff ;  /* 0xffffffff03037836 */ /* 0x020fca0000000000 */
[----:B------:R0:W-:Y:S01]  /*5950*/  STL [R1+0x28], R3 ;  /* 0x0000280301007387 */ /* 0x0001e20000100800 */
[----:B------:R-:W-:Y:S01]  /*5960*/  ISETP.NE.U32.AND P0, PT, R3, RZ, PT ;  /* 0x000000ff0300720c */ /* 0x000fe20003f05070 */
[----:B------:R-:W-:Y:S01]  /*5970*/  IMAD.WIDE R94, R12, 0x2, R94 ;  /* 0x000000020c5e7825 */ /* 0x000fe200078e025e */
[----:B------:R-:W-:-:S03]  /*5980*/  UIADD3 UR7, UR7, -0x80, URZ ;  /* 0xffffff8007077890 */ /* 0x000fc6000fffe03f */
[----:B------:R-:W-:-:S04]  /*5990*/  IMAD.WIDE R86, R12, 0x2, R86 ;  /* 0x000000020c567825 */ /* 0x000fc800078e0256 */
[----:B------:R-:W-:-:S04]  /*59a0*/  IMAD.WIDE R96, R12, 0x2, R96 ;  /* 0x000000020c607825 */ /* 0x000fc800078e0260 */
[----:B------:R-:W-:-:S04]  /*59b0*/  IMAD.WIDE R92, R12, 0x2, R92 ;  /* 0x000000020c5c7825 */ /* 0x000fc800078e025c */
[----:B------:R-:W-:-:S04]  /*59c0*/  IMAD.WIDE R90, R12, 0x2, R90 ;  /* 0x000000020c5a7825 */ /* 0x000fc800078e025a */
[----:B------:R-:W-:-:S04]  /*59d0*/  IMAD.WIDE R20, R12, 0x2, R20 ;  /* 0x000000020c147825 */ /* 0x000fc800078e0214 */
[----:B------:R-:W-:-:S04]  /*59e0*/  IMAD.WIDE R22, R12, 0x2, R22 ;  /* 0x000000020c167825 */ /* 0x000fc800078e0216 */
[----:B------:R-:W-:Y:S02]  /*59f0*/  IMAD.MOV.U32 R61, RZ, RZ, R6 ;  /* 0x000000ffff3d7224 */ /* 0x000fe400078e0006 */
[----:B------:R-:W-:Y:S02]  /*5a00*/  IMAD.MOV.U32 R60, RZ, RZ, R7 ;  /* 0x000000ffff3c7224 */ /* 0x000fe400078e0007 */
[----:B------:R-:W-:Y:S02]  /*5a10*/  IMAD.MOV.U32 R59, RZ, RZ, R4 ;  /* 0x000000ffff3b7224 */ /* 0x000fe400078e0004 */
[----:B------:R-:W-:Y:S02]  /*5a20*/  IMAD.MOV.U32 R58, RZ, RZ, R5 ;  /* 0x000000ffff3a7224 */ /* 0x000fe400078e0005 */
[----:B------:R-:W-:-:S04]  /*5a30*/  IMAD.WIDE R88, R12, 0x2, R88 ;  /* 0x000000020c587825 */ /* 0x000fc800078e0258 */
[----:B------:R-:W-:-:S04]  /*5a40*/  IMAD.WIDE R16, R12, 0x2, R16 ;  /* 0x000000020c107825 */ /* 0x000fc800078e0210 */
[----:B------:R-:W-:Y:S01]  /*5a50*/  IMAD.WIDE R14, R12, 0x2, R14 ;  /* 0x000000020c0e7825 */ /* 0x000fe200078e020e */
[----:B------:R-:W-:-:S03]  /*5a60*/  WARPGROUP.DEPBAR.LE gsb0, 0x0 ;  /* 0x00008000000079c5 */ /* 0x000fc60000010000 */
[----:B------:R-:W-:-:S04]  /*5a70*/  IMAD.WIDE R18, R12, 0x2, R18 ;  /* 0x000000020c127825 */ /* 0x000fc800078e0212 */
[----:B------:R-:W-:-:S04]  /*5a80*/  IMAD.WIDE R8, R12, 0x2, R64 ;  /* 0x000000020c087825 */ /* 0x000fc800078e0240 */
[----:B------:R-:W-:-:S04]  /*5a90*/  IMAD.WIDE R6, R12, 0x2, R68 ;  /* 0x000000020c067825 */ /* 0x000fc800078e0244 */
[----:B0-----:R-:W-:Y:S02]  /*5aa0*/  IMAD.SHL.U32 R10, R10, 0x80, RZ ;  /* 0x000000800a0a7824 */ /* 0x001fe400078e00ff */
[----:B--2---:R-:W-:-:S04]  /*5ab0*/  IMAD.WIDE R4, R12, 0x2, R82 ;  /* 0x000000020c047825 */ /* 0x004fc800078e0252 */
[----:B------:R-:W-:Y:S02]  /*5ac0*/  IMAD.MOV.U32 R121, RZ, RZ, R95 ;  /* 0x000000ffff797224 */ /* 0x000fe400078e005f */
[----:B-1----:R-:W-:Y:S02]  /*5ad0*/  IMAD.MOV.U32 R103, RZ, RZ, R87 ;  /* 0x000000ffff677224 */ /* 0x002fe400078e0057 */
[----:B------:R-:W-:Y:S02]  /*5ae0*/  IMAD.MOV.U32 R125, RZ, RZ, R99 ;  /* 0x000000ffff7d7224 */ /* 0x000fe400078e0063 */
[----:B------:R-:W-:Y:S02]  /*5af0*/  IMAD.MOV.U32 R123, RZ, RZ, R97 ;  /* 0x000000ffff7b7224 */ /* 0x000fe400078e0061 */
[----:B------:R-:W-:Y:S02]  /*5b00*/  IMAD.MOV.U32 R119, RZ, RZ, R93 ;  /* 0x000000ffff777224 */ /* 0x000fe400078e005d */
[----:B------:R-:W-:-:S02]  /*5b10*/  IMAD.MOV.U32 R111, RZ, RZ, R91 ;  /* 0x000000ffff6f7224 */ /* 0x000fc400078e005b */
[----:B------:R-:W-:Y:S02]  /*5b20*/  IMAD.MOV.U32 R95, RZ, RZ, R21 ;  /* 0x000000ffff5f7224 */ /* 0x000fe400078e0015 */
[----:B------:R-:W-:Y:S02]  /*5b30*/  IMAD.MOV.U32 R87, RZ, RZ, R22 ;  /* 0x000000ffff577224 */ /* 0x000fe400078e0016 */
        /* <DEDUP_REMOVED lines=16> */
[----:B------:R-:W-:-:S04]  /*5c40*/  IMAD.WIDE R70, R12, 0x2, R70 ;  /* 0x000000020c467825 */ /* 0x000fc800078e0246 */
[----:B------:R-:W-:Y:S02]  /*5c50*/  IMAD.MOV.U32 R69, RZ, RZ, R6 ;  /* 0x000000ffff457224 */ /* 0x000fe400078e0006 */
[----:B------:R-:W-:Y:S02]  /*5c60*/  IMAD.MOV.U32 R68, RZ, RZ, R7 ;  /* 0x000000ffff447224 */ /* 0x000fe400078e0007 */
[----:B------:R-:W-:-:S04]  /*5c70*/  IMAD.WIDE R72, R12, 0x2, R72 ;  /* 0x000000020c487825 */ /* 0x000fc800078e0248 */
[----:B------:R-:W-:-:S04]  /*5c80*/  IMAD.WIDE R74, R12, 0x2, R74 ;  /* 0x000000020c4a7825 */ /* 0x000fc800078e024a */
[----:B------:R-:W-:-:S04]  /*5c90*/  IMAD.WIDE R66, R12, 0x2, R66 ;  /* 0x000000020c427825 */ /* 0x000fc800078e0242 */
[----:B------:R-:W-:-:S04]  /*5ca0*/  IMAD.WIDE R78, R12, 0x2, R78 ;  /* 0x000000020c4e7825 */ /* 0x000fc800078e024e */
[----:B------:R-:W-:-:S04]  /*5cb0*/  IMAD.WIDE R80, R12, 0x2, R80 ;  /* 0x000000020c507825 */ /* 0x000fc800078e0250 */
[----:B---3--:R-:W-:-:S04]  /*5cc0*/  IMAD.WIDE R84, R12, 0x2, R84 ;  /* 0x000000020c547825 */ /* 0x008fc800078e0254 */
[----:B----4-:R-:W-:-:S04]  /*5cd0*/  IMAD.WIDE R76, R10, 0x2, R76 ;  /* 0x000000020a4c7825 */ /* 0x010fc800078e024c */
[----:B------:R-:W-:Y:S02]  /*5ce0*/  IMAD.MOV.U32 R83, RZ, RZ, R4 ;  /* 0x000000ffff537224 */ /* 0x000fe400078e0004 */
[----:B------:R-:W-:Y:S01]  /*5cf0*/  IMAD.MOV.U32 R82, RZ, RZ, R5 ;  /* 0x000000ffff527224 */ /* 0x000fe200078e0005 */
[----:B------:R-:W-:Y:S06]  /*5d00*/  @P0 BRA `(.L_x_1) ;  /* 0xffffffd000e40947 */ /* 0x000fec000383ffff */
[----:B------:R-:W-:Y:S02]  /*5d10*/  F2FP.F16.F32.PACK_AB R4, R31, R27 ;  /* 0x0000001b1f04723e */ /* 0x000fe400000000ff */
[----:B------:R-:W-:Y:S02]  /*5d20*/  F2FP.F16.F32.PACK_AB R8, R30, R26 ;  /* 0x0000001a1e08723e */ /* 0x000fe400000000ff */
[----:B------:R-:W-:Y:S02]  /*5d30*/  F2FP.F16.F32.PACK_AB R12, R29, R25 ;  /* 0x000000191d0c723e */ /* 0x000fe400000000ff */
[----:B------:R-:W-:Y:S02]  /*5d40*/  F2FP.F16.F32.PACK_AB R7, R55, R51 ;  /* 0x000000333707723e */ /* 0x000fe400000000ff */
[----:B------:R-:W-:Y:S02]  /*5d50*/  F2FP.F16.F32.PACK_AB R6, R47, R43 ;  /* 0x0000002b2f06723e */ /* 0x000fe400000000ff */
[----:B------:R-:W-:-:S02]  /*5d60*/  F2FP.F16.F32.PACK_AB R5, R39, R35 ;  /* 0x000000232705723e */ /* 0x000fc400000000ff */
        /* <DEDUP_REMOVED lines=9> */
[----:B------:R-:W-:-:S07]  /*5e00*/  F2FP.F16.F32.PACK_AB R24, R28, R24 ;  /* 0x000000181c18723e */ /* 0x000fce00000000ff */
.L_x_0:
[----:B------:R-:W2:Y:S01]  /*5e10*/  LDL.LU R56, [R1+0x108] ;  /* 0x0001080001387983 */ /* 0x000ea20000300800 */
[----:B------:R-:W-:Y:S01]  /*5e20*/  ULDC.64 UR8, c[0x0][0x228] ;  /* 0x00008a0000087ab9 */ /* 0x000fe20000000a00 */
[----:B------:R-:W-:Y:S02]  /*5e30*/  ULDC UR7, c[0x0][0x248] ;  /* 0x0000920000077ab9 */ /* 0x000fe40000000800 */
[----:B0-----:R-:W3:Y:S01]  /*5e40*/  LDL.LU R23, [R1+0x104] ;  /* 0x0001040001177983 */ /* 0x001ee20000300800 */
[----:B------:R-:W0:Y:S03]  /*5e50*/  S2R R18, SR_TID.X ;  /* 0x0000000000127919 */ /* 0x000e260000002100 */
[----:B------:R-:W4:Y:S04]  /*5e60*/  LDL.LU R22, [R1+0x100] ;  /* 0x0001000001167983 */ /* 0x000f280000300800 */
[----:B------:R-:W5:Y:S04]  /*5e70*/  LDL.LU R21, [R1+0xfc] ;  /* 0x0000fc0001157983 */ /* 0x000f680000300800 */
[----:B------:R-:W5:Y:S01]  /*5e80*/  LDL.LU R19, [R1+0xf8] ;  /* 0x0000f80001137983 */ /* 0x000f620000300800 */
[----:B0-----:R-:W-:-:S04]  /*5e90*/  LOP3.LUT R0, R18, 0x100, RZ, 0xc0, !PT ;  /* 0x0000010012007812 */ /* 0x001fc800078ec0ff */
[----:B------:R-:W-:Y:S01]  /*5ea0*/  R2UR UR4, R0 ;  /* 0x00000000000472ca */ /* 0x000fe200000e0000 */
[C---:B------:R-:W-:Y:S02]  /*5eb0*/  IMAD.SHL.U32 R0, R18.reuse, 0x8, RZ ;  /* 0x0000000812007824 */ /* 0x040fe400078e00ff */
[C---:B------:R-:W-:Y:S02]  /*5ec0*/  IMAD.SHL.U32 R2, R18.reuse, 0x400, RZ ;  /* 0x0000040012027824 */ /* 0x040fe400078e00ff */
[----:B------:R-:W-:Y:S01]  /*5ed0*/  IMAD.SHL.U32 R3, R18, 0x4, RZ ;  /* 0x0000000412037824 */ /* 0x000fe200078e00ff */
[----:B------:R-:W-:Y:S01]  /*5ee0*/  LOP3.LUT R0, R0, 0x700, RZ, 0xc0, !PT ;  /* 0x0000070000007812 */ /* 0x000fe200078ec0ff */
[----:B------:R-:W-:Y:S01]  /*5ef0*/  IMAD.SHL.U32 R16, R18, 0x20, RZ ;  /* 0x0000002012107824 */ /* 0x000fe200078e00ff */
[----:B------:R-:W-:Y:S02]  /*5f00*/  LOP3.LUT R17, R2, 0x6000, RZ, 0xc0, !PT ;  /* 0x0000600002117812 */ /* 0x000fe400078ec0ff */
[----:B------:R-:W-:-:S02]  /*5f10*/  LOP3.LUT R0, R0, 0x70, R3, 0xf8, !PT ;  /* 0x0000007000007812 */ /* 0x000fc400078ef803 */
[----:B------:R-:W-:Y:S01]  /*5f20*/  LOP3.LUT R17, R17, 0x60, R16, 0xf8, !PT ;  /* 0x0000006011117812 */ /* 0x000fe200078ef810 */
[----:B------:R-:W-:Y:S01]  /*5f30*/  ULEA UR5, UR4, UR6, 0x4 ;  /* 0x0000000604057291 */ /* 0x000fe2000f8e203f */
[C---:B------:R-:W-:Y:S01]  /*5f40*/  IMAD.SHL.U32 R2, R18.reuse, 0x1000, RZ ;  /* 0x0000100012027824 */ /* 0x040fe200078e00ff */
[----:B------:R-:W5:Y:S01]  /*5f50*/  LDL.LU R16, [R1+0xf4] ;  /* 0x0000f40001107983 */ /* 0x000f620000300800 */
[----:B------:R-:W-:Y:S01]  /*5f60*/  LOP3.LUT R0, R17, R0, RZ, 0x3c, !PT ;  /* 0x0000000011007212 */ /* 0x000fe200078e3cff */
[----:B------:R-:W-:Y:S01]  /*5f70*/  BAR.SYNC.DEFER_BLOCKING 0x0 ;  /* 0x0000000000007b1d */ /* 0x000fe20000010000 */
[----:B------:R-:W-:Y:S01]  /*5f80*/  IMAD.SHL.U32 R3, R18, 0x10, RZ ;  /* 0x0000001012037824 */ /* 0x000fe200078e00ff */
[----:B------:R-:W-:Y:S01]  /*5f90*/  LOP3.LUT R2, R2, 0x6000, RZ, 0xc0, !PT ;  /* 0x0000600002027812 */ /* 0x000fe200078ec0ff */
[----:B------:R-:W-:-:S03]  /*5fa0*/  USHF.R.U32.HI UR4, URZ, 0x3, UR4 ;  /* 0x000000033f047899 */ /* 0x000fc60008011604 */
[----:B------:R-:W-:Y:S01]  /*5fb0*/  LOP3.LUT R2, R2, 0xff0, R3, 0xf8, !PT ;  /* 0x00000ff002027812 */ /* 0x000fe200078ef803 */
[----:B------:R-:W5:Y:S04]  /*5fc0*/  LDL.LU R18, [R1+0xf0] ;  /* 0x0000f00001127983 */ /* 0x000f680000300800 */
[----:B------:R-:W-:Y:S04]  /*5fd0*/  STS.128 [R0+UR5], R24 ;  /* 0x0000001800007988 */ /* 0x000fe80008000c05 */
[----:B------:R-:W-:Y:S04]  /*5fe0*/  STS.128 [R0+UR5+0x800], R12 ;  /* 0x0008000c00007988 */ /* 0x000fe80008000c05 */
[----:B------:R-:W-:Y:S04]  /*5ff0*/  STS.128 [R0+UR5+0x80], R8 ;  /* 0x0000800800007988 */ /* 0x000fe80008000c05 */
[----:B------:R-:W-:Y:S01]  /*6000*/  STS.128 [R0+UR5+0x880], R4 ;  /* 0x0008800400007988 */ /* 0x000fe20008000c05 */
[----:B------:R-:W-:Y:S01]  /*6010*/  LOP3.LUT R28, R2, UR4, RZ, 0x3c, !PT ;  /* 0x00000004021c7c12 */ /* 0x000fe2000f8e3cff */
[----:B------:R-:W-:Y:S01]  /*6020*/  ULDC UR4, c[0x0][0x244] ;  /* 0x0000910000047ab9 */ /* 0x000fe20000000800 */
[----:B------:R-:W-:Y:S06]  /*6030*/  BAR.SYNC.DEFER_BLOCKING 0x0 ;  /* 0x0000000000007b1d */ /* 0x000fec0000010000 */
[----:B------:R-:W5:Y:S04]  /*6040*/  LDL.LU R58, [R1+0xec] ;  /* 0x0000ec00013a7983 */ /* 0x000f680000300800 */
[----:B------:R-:W5:Y:S04]  /*6050*/  LDL.LU R57, [R1+0xe8] ;  /* 0x0000e80001397983 */ /* 0x000f680000300800 */
[----:B------:R-:W0:Y:S02]  /*6060*/  LDS.128 R4, [R28+UR6] ;  /* 0x000000061c047984 */ /* 0x000e240008000c00 */
[----:B0-----:R-:W-:Y:S01]  /*6070*/  PRMT R20, R4, 0x7632, R20 ;  /* 0x0000763204147816 */ /* 0x001fe20000000014 */
[C---:B--2---:R-:W-:Y:S01]  /*6080*/  IMAD R2, R56.reuse, UR4, RZ ;  /* 0x0000000438027c24 */ /* 0x044fe2000f8e02ff */
[----:B------:R-:W-:Y:S01]  /*6090*/  ISETP.GE.AND P0, PT, R56, UR8, PT ;  /* 0x0000000838007c0c */ /* 0x000fe2000bf06270 */
[----:B------:R-:W-:Y:S01]  /*60a0*/  ULDC.64 UR4, c[0x0][0x220] ;  /* 0x0000880000047ab9 */ /* 0x000fe20000000a00 */
[----:B------:R-:W2:Y:S01]  /*60b0*/  LDL.LU R56, [R1+0xe4] ;  /* 0x0000e40001387983 */ /* 0x000ea20000300800 */
[----:B---3--:R-:W-:Y:S01]  /*60c0*/  IMAD R3, R23, UR7, RZ ;  /* 0x0000000717037c24 */ /* 0x008fe2000f8e02ff */
[----:B------:R-:W-:-:S02]  /*60d0*/  LEA R0, P2, R2, UR4, 0x1 ;  /* 0x0000000402007c11 */ /* 0x000fc4000f8408ff */
[----:B------:R-:W-:Y:S02]  /*60e0*/  ISETP.LT.AND P1, PT, R23, UR9, !P0 ;  /* 0x0000000917007c0c */ /* 0x000fe4000c721270 */
[----:B------:R-:W-:Y:S02]  /*60f0*/  LEA.HI.X.SX32 R2, R2, UR5, 0x1, P2 ;  /* 0x0000000502027c11 */ /* 0x000fe400090f0eff */
[----:B------:R-:W-:-:S04]  /*6100*/  LEA R12, P2, R3, R0, 0x1 ;  /* 0x00000000030c7211 */ /* 0x000fc800078408ff */
[----:B------:R-:W-:-:S05]  /*6110*/  LEA.HI.X.SX32 R13, R3, R2, 0x1, P2 ;  /* 0x00000002030d7211 */ /* 0x000fca00010f0eff */
[----:B------:R0:W-:Y:S04]  /*6120*/  @P1 STG.E.U16 desc[UR12][R12.64], R4 ;  /* 0x000000040c001986 */ /* 0x0001e8000c10150c */
[----:B0-----:R-:W3:Y:S01]  /*6130*/  LDL.LU R4, [R1+0xe0] ;  /* 0x0000e00001047983 */ /* 0x001ee20000300800 */
[----:B------:R-:W-:-:S05]  /*6140*/  LOP3.LUT R29, R28, 0x40, RZ, 0x3c, !PT ;  /* 0x000000401c1d7812 */ /* 0x000fca00078e3cff */
[----:B------:R-:W0:Y:S01]  /*6150*/  LDS.128 R8, [R29+UR6] ;  /* 0x000000061d087984 */ /* 0x000e220008000c00 */
[C---:B----4-:R-:W-:Y:S01]  /*6160*/  IMAD R15, R22.reuse, UR7, RZ ;  /* 0x00000007160f7c24 */ /* 0x050fe2000f8e02ff */
[----:B------:R-:W-:Y:S01]  /*6170*/  ISETP.LT.AND P4, PT, R22, UR9, !P0 ;  /* 0x0000000916007c0c */ /* 0x000fe2000c781270 */
[C---:B-----5:R-:W-:Y:S01]  /*6180*/  IMAD R3, R21.reuse, UR7, RZ ;  /* 0x0000000715037c24 */ /* 0x060fe2000f8e02ff */
[----:B------:R-:W-:Y:S01]  /*6190*/  ISETP.LT.AND P2, PT, R21, UR9, !P0 ;  /* 0x0000000915007c0c */ /* 0x000fe2000c741270 */
[----:B------:R-:W4:Y:S01]  /*61a0*/  LDL.LU R22, [R1+0xdc] ;  /* 0x0000dc0001167983 */ /* 0x000f220000300800 */
[----:B------:R-:W-:-:S04]  /*61b0*/  LEA R14, P3, R15, R0, 0x1 ;  /* 0x000000000f0e7211 */ /* 0x000fc800078608ff */
[----:B------:R-:W-:Y:S02]  /*61c0*/  LEA.HI.X.SX32 R15, R15, R2, 0x1, P3 ;  /* 0x000000020f0f7211 */ /* 0x000fe400018f0eff */
[C---:B------:R-:W-:Y:S01]  /*61d0*/  ISETP.LT.AND P3, PT, R16.reuse, UR9, !P0 ;  /* 0x0000000910007c0c */ /* 0x040fe2000c761270 */
[----:B------:R-:W-:Y:S01]  /*61e0*/  IMAD R21, R16, UR7, RZ ;  /* 0x0000000710157c24 */ /* 0x000fe2000f8e02ff */
[----:B------:R-:W-:-:S04]  /*61f0*/  LEA R16, P6, R3, R0, 0x1 ;  /* 0x0000000003107211 */ /* 0x000fc800078c08ff */
[----:B------:R-:W-:Y:S01]  /*6200*/  LEA.HI.X.SX32 R17, R3, R2, 0x1, P6 ;  /* 0x0000000203117211 */ /* 0x000fe200030f0eff */
[C---:B------:R-:W-:Y:S01]  /*6210*/  IMAD R23, R18.reuse, UR7, RZ ;  /* 0x0000000712177c24 */ /* 0x040fe2000f8e02ff */
[----:B0-----:R0:W-:Y:S01]  /*6220*/  @P4 STG.E.U16 desc[UR12][R14.64], R8 ;  /* 0x000000080e004986 */ /* 0x0011e2000c10150c */
[C---:B------:R-:W-:Y:S01]  /*6230*/  ISETP.LT.AND P4, PT, R19.reuse, UR9, !P0 ;  /* 0x0000000913007c0c */ /* 0x040fe2000c781270 */
[----:B------:R-:W-:Y:S01]  /*6240*/  IMAD R19, R19, UR7, RZ ;  /* 0x0000000713137c24 */ /* 0x000fe2000f8e02ff */
[----:B------:R-:W-:-:S04]  /*6250*/  ISETP.LT.AND P1, PT, R18, UR9, !P0 ;  /* 0x0000000912007c0c */ /* 0x000fc8000c721270 */
[----:B------:R-:W-:-:S04]  /*6260*/  LEA R12, P5, R19, R0, 0x1 ;  /* 0x00000000130c7211 */ /* 0x000fc800078a08ff */
[----:B------:R-:W-:Y:S02]  /*6270*/  LEA.HI.X.SX32 R13, R19, R2, 0x1, P5 ;  /* 0x00000002130d7211 */ /* 0x000fe400028f0eff */
[-C--:B0-----:R-:W-:Y:S02]  /*6280*/  LEA R14, P6, R21, R0.reuse, 0x1 ;  /* 0x00000000150e7211 */ /* 0x081fe400078c08ff */
[----:B------:R-:W-:Y:S02]  /*6290*/  LEA R18, P5, R23, R0, 0x1 ;  /* 0x0000000017127211 */ /* 0x000fe400078a08ff */
[----:B------:R-:W-:Y:S02]  /*62a0*/  PRMT R8, R8, 0x7632, R8 ;  /* 0x0000763208087816 */ /* 0x000fe40000000008 */
[-C--:B------:R-:W-:Y:S01]  /*62b0*/  LEA.HI.X.SX32 R15, R21, R2.reuse, 0x1, P6 ;  /* 0x00000002150f7211 */ /* 0x080fe200030f0eff */
[----:B------:R0:W-:Y:S01]  /*62c0*/  @P2 STG.E.U16 desc[UR12][R16.64], R20 ;  /* 0x0000001410002986 */ /* 0x0001e2000c10150c */
[----:B------:R-:W-:-:S03]  /*62d0*/  LEA.HI.X.SX32 R19, R23, R2, 0x1, P5 ;  /* 0x0000000217137211 */ /* 0x000fc600028f0eff */
[----:B------:R-:W-:Y:S04]  /*62e0*/  @P4 STG.E.U16 desc[UR12][R12.64], R8 ;  /* 0x000000080c004986 */ /* 0x000fe8000c10150c */
[----:B------:R-:W-:Y:S04]  /*62f0*/  @P3 STG.E.U16 desc[UR12][R14.64], R5 ;  /* 0x000000050e003986 */ /* 0x000fe8000c10150c */
[----:B0-----:R-:W5:Y:S04]  /*6300*/  LDL.LU R20, [R1+0xd8] ;  /* 0x0000d80001147983 */ /* 0x001f680000300800 */
[----:B------:R0:W-:Y:S04]  /*6310*/  @P1 STG.E.U16 desc[UR12][R18.64], R9 ;  /* 0x0000000912001986 */ /* 0x0001e8000c10150c */
[----:B0-----:R-:W5:Y:S04]  /*6320*/  LDL.LU R19, [R1+0xd4] ;  /* 0x0000d40001137983 */ /* 0x001f680000300800 */
[----:B------:R-:W5:Y:S01]  /*6330*/  LDL.LU R18, [R1+0xd0] ;  /* 0x0000d00001127983 */ /* 0x000f620000300800 */
[C---:B------:R-:W-:Y:S01]  /*6340*/  IMAD R3, R58.reuse, UR7, RZ ;  /* 0x000000073a037c24 */ /* 0x040fe2000f8e02ff */
[----:B------:R-:W-:Y:S01]  /*6350*/  ISETP.LT.AND P2, PT, R58, UR9, !P0 ;  /* 0x000000093a007c0c */ /* 0x000fe2000c741270 */
[C---:B------:R-:W-:Y:S01]  /*6360*/  IMAD R21, R57.reuse, UR7, RZ ;  /* 0x0000000739157c24 */ /* 0x040fe2000f8e02ff */
[----:B------:R-:W-:Y:S01]  /*6370*/  ISETP.LT.AND P3, PT, R57, UR9, !P0 ;  /* 0x0000000939007c0c */ /* 0x000fe2000c761270 */
[----:B------:R-:W5:Y:S01]  /*6380*/  LDL.LU R61, [R1+0xcc] ;  /* 0x0000cc00013d7983 */ /* 0x000f620000300800 */
[----:B------:R-:W-:-:S02]  /*6390*/  LEA R16, P6, R3, R0, 0x1 ;  /* 0x0000000003107211 */ /* 0x000fc400078c08ff */
[----:B------:R-:W-:Y:S01]  /*63a0*/  LEA R12, P4, R21, R0, 0x1 ;  /* 0x00000000150c7211 */ /* 0x000fe200078808ff */
[----:B------:R-:W5:Y:S01]  /*63b0*/  LDL.LU R60, [R1+0xc8] ;  /* 0x0000c800013c7983 */ /* 0x000f620000300800 */
[-C--:B------:R-:W-:Y:S02]  /*63c0*/  LEA.HI.X.SX32 R17, R3, R2.reuse, 0x1, P6 ;  /* 0x0000000203117211 */ /* 0x080fe400030f0eff */
[----:B------:R-:W-:Y:S01]  /*63d0*/  PRMT R14, R5, 0x7632, R14 ;  /* 0x00007632050e7816 */ /* 0x000fe2000000000e */
[----:B------:R-:W5:Y:S01]  /*63e0*/  LDL.LU R59, [R1+0xc4] ;  /* 0x0000c400013b7983 */ /* 0x000f620000300800 */
[----:B------:R-:W-:Y:S02]  /*63f0*/  LEA.HI.X.SX32 R13, R21, R2, 0x1, P4 ;  /* 0x00000002150d7211 */ /* 0x000fe400020f0eff */
[----:B------:R-:W-:Y:S01]  /*6400*/  PRMT R15, R9, 0x7632, R15 ;  /* 0x00007632090f7816 */ /* 0x000fe2000000000f */
[----:B------:R-:W-:Y:S01]  /*6410*/  @P2 STG.E.U16 desc[UR12][R16.64], R14 ;  /* 0x0000000e10002986 */ /* 0x000fe2000c10150c */
[----:B------:R-:W-:-:S03]  /*6420*/  PRMT R24, R6, 0x7632, R24 ;  /* 0x0000763206187816 */ /* 0x000fc60000000018 */
[----:B------:R-:W-:Y:S01]  /*6430*/  @P3 STG.E.U16 desc[UR12][R12.64], R15 ;  /* 0x0000000f0c003986 */ /* 0x000fe2000c10150c */
[----:B---3--:R-:W-:Y:S01]  /*6440*/  IMAD R25, R4, UR7, RZ ;  /* 0x0000000704197c24 */ /* 0x008fe2000f8e02ff */
[C---:B--2---:R-:W-:Y:S01]  /*6450*/  ISETP.LT.AND P1, PT, R56.reuse, UR9, !P0 ;  /* 0x0000000938007c0c */ /* 0x044fe2000c721270 */
[----:B------:R-:W-:Y:S01]  /*6460*/  IMAD R23, R56, UR7, RZ ;  /* 0x0000000738177c24 */ /* 0x000fe2000f8e02ff */
[----:B------:R-:W-:Y:S01]  /*6470*/  ISETP.LT.AND P5, PT, R4, UR9, !P0 ;  /* 0x0000000904007c0c */ /* 0x000fe2000c7a1270 */
[----:B------:R-:W-:Y:S03]  /*6480*/  LDS.128 R12, [R29+UR6+0x1000] ;  /* 0x001000061d0c7984 */ /* 0x000fe60008000c00 */
[----:B------:R-:W-:-:S04]  /*6490*/  LEA R4, P6, R23, R0, 0x1 ;  /* 0x0000000017047211 */ /* 0x000fc800078c08ff */
[----:B------:R-:W-:-:S05]  /*64a0*/  LEA.HI.X.SX32 R5, R23, R2, 0x1, P6 ;  /* 0x0000000217057211 */ /* 0x000fca00030f0eff */
[----:B------:R0:W-:Y:S04]  /*64b0*/  @P1 STG.E.U16 desc[UR12][R4.64], R6 ;  /* 0x0000000604001986 */ /* 0x0001e8000c10150c */
[----:B0-----:R-:W2:Y:S04]  /*64c0*/  LDL.LU R6, [R1+0xc0] ;  /* 0x0000c00001067983 */ /* 0x001ea80000300800 */
[----:B------:R-:W3:Y:S04]  /*64d0*/  LDL.LU R58, [R1+0xbc] ;  /* 0x0000bc00013a7983 */ /* 0x000ee80000300800 */
[----:B------:R-:W3:Y:S04]  /*64e0*/  LDL.LU R57, [R1+0xb8] ;  /* 0x0000b80001397983 */ /* 0x000ee80000300800 */
[----:B------:R-:W3:Y:S01]  /*64f0*/  LDL.LU R56, [R1+0xb4] ;  /* 0x0000b40001387983 */ /* 0x000ee20000300800 */
[----:B------:R-:W-:Y:S01]  /*6500*/  LEA R8, P4, R25, R0, 0x1 ;  /* 0x0000000019087211 */ /* 0x000fe200078808ff */
[----:B----4-:R-:W-:-:S03]  /*6510*/  IMAD R3, R22, UR7, RZ ;  /* 0x0000000716037c24 */ /* 0x010fc6000f8e02ff */
[----:B------:R-:W-:Y:S02]  /*6520*/  LEA.HI.X.SX32 R9, R25, R2, 0x1, P4 ;  /* 0x0000000219097211 */ /* 0x000fe400020f0eff */
[----:B------:R-:W-:-:S03]  /*6530*/  ISETP.LT.AND P4, PT, R22, UR9, !P0 ;  /* 0x0000000916007c0c */ /* 0x000fc6000c781270 */
[----:B------:R0:W-:Y:S01]  /*6540*/  @P5 STG.E.U16 desc[UR12][R8.64], R10 ;  /* 0x0000000a08005986 */ /* 0x0001e2000c10150c */
[----:B------:R-:W-:Y:S01]  /*6550*/  PRMT R26, R10, 0x7632, R26 ;  /* 0x000076320a1a7816 */ /* 0x000fe2000000001a */
[C---:B-----5:R-:W-:Y:S01]  /*6560*/  IMAD R23, R20.reuse, UR7, RZ ;  /* 0x0000000714177c24 */ /* 0x060fe2000f8e02ff */
[----:B------:R-:W-:Y:S02]  /*6570*/  ISETP.LT.AND P3, PT, R20, UR9, !P0 ;  /* 0x0000000914007c0c */ /* 0x000fe4000c761270 */
[-C--:B------:R-:W-:Y:S02]  /*6580*/  LEA R20, P6, R3, R0.reuse, 0x1 ;  /* 0x0000000003147211 */ /* 0x080fe400078c08ff */
[----:B------:R-:W-:Y:S02]  /*6590*/  LEA R4, P5, R23, R0, 0x1 ;  /* 0x0000000017047211 */ /* 0x000fe400078a08ff */
[-C--:B------:R-:W-:Y:S02]  /*65a0*/  LEA.HI.X.SX32 R21, R3, R2.reuse, 0x1, P6 ;  /* 0x0000000203157211 */ /* 0x080fe400030f0eff */
[----:B------:R-:W-:Y:S01]  /*65b0*/  LEA.HI.X.SX32 R5, R23, R2, 0x1, P5 ;  /* 0x0000000217057211 */ /* 0x000fe200028f0eff */
[C---:B------:R-:W-:Y:S01]  /*65c0*/  IMAD R25, R19.reuse, UR7, RZ ;  /* 0x0000000713197c24 */ /* 0x040fe2000f8e02ff */
[----:B------:R-:W-:Y:S01]  /*65d0*/  ISETP.LT.AND P2, PT, R19, UR9, !P0 ;  /* 0x0000000913007c0c */ /* 0x000fe2000c741270 */
[C---:B------:R-:W-:Y:S01]  /*65e0*/  IMAD R27, R18.reuse, UR7, RZ ;  /* 0x00000007121b7c24 */ /* 0x040fe2000f8e02ff */
[----:B------:R-:W-:-:S02]  /*65f0*/  ISETP.LT.AND P1, PT, R18, UR9, !P0 ;  /* 0x0000000912007c0c */ /* 0x000fc4000c721270 */
[-C--:B0-----:R-:W-:Y:S01]  /*6600*/  LEA R8, P6, R25, R0.reuse, 0x1 ;  /* 0x0000000019087211 */ /* 0x081fe200078c08ff */
[----:B------:R-:W0:Y:S01]  /*6610*/  LDS.128 R16, [R28+UR6+0x1000] ;  /* 0x001000061c107984 */ /* 0x000e220008000c00 */
[----:B------:R-:W-:Y:S02]  /*6620*/  LEA R22, P5, R27, R0, 0x1 ;  /* 0x000000001b167211 */ /* 0x000fe400078a08ff */
[-C--:B------:R-:W-:Y:S02]  /*6630*/  LEA.HI.X.SX32 R9, R25, R2.reuse, 0x1, P6 ;  /* 0x0000000219097211 */ /* 0x080fe400030f0eff */
[----:B------:R-:W-:Y:S01]  /*6640*/  LEA.HI.X.SX32 R23, R27, R2, 0x1, P5 ;  /* 0x000000021b177211 */ /* 0x000fe200028f0eff */
[----:B------:R-:W-:Y:S04]  /*6650*/  @P4 STG.E.U16 desc[UR12][R20.64], R24 ;  /* 0x0000001814004986 */ /* 0x000fe8000c10150c */
[----:B------:R-:W-:Y:S04]  /*6660*/  @P3 STG.E.U16 desc[UR12][R4.64], R26 ;  /* 0x0000001a04003986 */ /* 0x000fe8000c10150c */
[----:B------:R-:W-:Y:S04]  /*6670*/  @P2 STG.E.U16 desc[UR12][R8.64], R7 ;  /* 0x0000000708002986 */ /* 0x000fe8000c10150c */
[----:B------:R1:W-:Y:S04]  /*6680*/  @P1 STG.E.U16 desc[UR12][R22.64], R11 ;  /* 0x0000000b16001986 */ /* 0x0003e8000c10150c */
[----:B-1----:R-:W4:Y:S04]  /*6690*/  LDL.LU R23, [R1+0xb0] ;  /* 0x0000b00001177983 */ /* 0x002f280000300800 */
[----:B------:R-:W5:Y:S04]  /*66a0*/  LDL.LU R64, [R1+0xac] ;  /* 0x0000ac0001407983 */ /* 0x000f680000300800 */
[----:B------:R-:W5:Y:S01]  /*66b0*/  LDL.LU R63, [R1+0xa8] ;  /* 0x0000a800013f7983 */ /* 0x000f620000300800 */
[C---:B------:R-:W-:Y:S01]  /*66c0*/  IMAD R3, R61.reuse, UR7, RZ ;  /* 0x000000073d037c24 */ /* 0x040fe2000f8e02ff */
[----:B------:R-:W-:Y:S01]  /*66d0*/  ISETP.LT.AND P2, PT, R61, UR9, !P0 ;  /* 0x000000093d007c0c */ /* 0x000fe2000c741270 */
[C---:B------:R-:W-:Y:S01]  /*66e0*/  IMAD R25, R60.reuse, UR7, RZ ;  /* 0x000000073c197c24 */ /* 0x040fe2000f8e02ff */
[----:B------:R-:W5:Y:S01]  /*66f0*/  LDL.LU R62, [R1+0xa4] ;  /* 0x0000a400013e7983 */ /* 0x000f620000300800 */
[----:B------:R-:W-:-:S03]  /*6700*/  ISETP.LT.AND P4, PT, R60, UR9, !P0 ;  /* 0x000000093c007c0c */ /* 0x000fc6000c781270 */
[----:B------:R-:W5:Y:S01]  /*6710*/  LDL.LU R61, [R1+0xa0] ;  /* 0x0000a000013d7983 */ /* 0x000f620000300800 */
[-C--:B------:R-:W-:Y:S02]  /*6720*/  LEA R20, P6, R3, R0.reuse, 0x1 ;  /* 0x0000000003147211 */ /* 0x080fe400078c08ff */
[----:B------:R-:W-:Y:S01]  /*6730*/  LEA R4, P5, R25, R0, 0x1 ;  /* 0x0000000019047211 */ /* 0x000fe200078a08ff */
[----:B------:R-:W-:Y:S01]  /*6740*/  IMAD R27, R59, UR7, RZ ;  /* 0x000000073b1b7c24 */ /* 0x000fe2000f8e02ff */
[----:B------:R-:W-:Y:S01]  /*6750*/  PRMT R10, R7, 0x7632, R10 ;  /* 0x00007632070a7816 */ /* 0x000fe2000000000a */
[----:B------:R-:W5:Y:S01]  /*6760*/  LDL.LU R60, [R1+0x9c] ;  /* 0x00009c00013c7983 */ /* 0x000f620000300800 */
[----:B------:R-:W-:Y:S02]  /*6770*/  ISETP.LT.AND P3, PT, R59, UR9, !P0 ;  /* 0x000000093b007c0c */ /* 0x000fe4000c761270 */
[----:B------:R-:W-:Y:S01]  /*6780*/  LEA.HI.X.SX32 R21, R3, R2, 0x1, P6 ;  /* 0x0000000203157211 */ /* 0x000fe200030f0eff */
[----:B------:R-:W5:Y:S01]  /*6790*/  LDL.LU R59, [R1+0x98] ;  /* 0x00009800013b7983 */ /* 0x000f620000300800 */
[----:B------:R-:W-:-:S02]  /*67a0*/  PRMT R9, R11, 0x7632, R9 ;  /* 0x000076320b097816 */ /* 0x000fc40000000009 */
[----:B------:R-:W-:Y:S01]  /*67b0*/  LEA.HI.X.SX32 R5, R25, R2, 0x1, P5 ;  /* 0x0000000219057211 */ /* 0x000fe200028f0eff */
[----:B------:R1:W-:Y:S04]  /*67c0*/  @P2 STG.E.U16 desc[UR12][R20.64], R10 ;  /* 0x0000000a14002986 */ /* 0x0003e8000c10150c */
[----:B------:R0:W-:Y:S01]  /*67d0*/  @P4 STG.E.U16 desc[UR12][R4.64], R9 ;  /* 0x0000000904004986 */ /* 0x0001e2000c10150c */
[C---:B--2---:R-:W-:Y:S01]  /*67e0*/  ISETP.LT.AND P1, PT, R6.reuse, UR9, !P0 ;  /* 0x0000000906007c0c */ /* 0x044fe2000c721270 */
[----:B------:R-:W-:Y:S01]  /*67f0*/  IMAD R29, R6, UR7, RZ ;  /* 0x00000007061d7c24 */ /* 0x000fe2000f8e02ff */
[C---:B------:R-:W-:Y:S02]  /*6800*/  LEA R6, P6, R27.reuse, R0, 0x1 ;  /* 0x000000001b067211 */ /* 0x040fe400078c08ff */
[C---:B---3--:R-:W-:Y:S01]  /*6810*/  ISETP.LT.AND P2, PT, R58.reuse, UR9, !P0 ;  /* 0x000000093a007c0c */ /* 0x048fe2000c741270 */
[----:B------:R-:W-:Y:S01]  /*6820*/  IMAD R3, R58, UR7, RZ ;  /* 0x000000073a037c24 */ /* 0x000fe2000f8e02ff */
[----:B------:R-:W-:Y:S01]  /*6830*/  LEA.HI.X.SX32 R7, R27, R2, 0x1, P6 ;  /* 0x000000021b077211 */ /* 0x000fe200030f0eff */
[----:B------:R-:W2:Y:S01]  /*6840*/  LDL.LU R58, [R1+0x94] ;  /* 0x00009400013a7983 */ /* 0x000ea20000300800 */
[C---:B------:R-:W-:Y:S01]  /*6850*/  ISETP.LT.AND P4, PT, R57.reuse, UR9, !P0 ;  /* 0x0000000939007c0c */ /* 0x040fe2000c781270 */
[----:B------:R-:W-:-:S02]  /*6860*/  IMAD R11, R57, UR7, RZ ;  /* 0x00000007390b7c24 */ /* 0x000fc4000f8e02ff */
[----:B------:R-:W3:Y:S01]  /*6870*/  LDL.LU R57, [R1+0x90] ;  /* 0x0000900001397983 */ /* 0x000ee20000300800 */
[----:B-1----:R-:W-:-:S03]  /*6880*/  IMAD R21, R56, UR7, RZ ;  /* 0x0000000738157c24 */ /* 0x002fc6000f8e02ff */
[----:B0-----:R0:W-:Y:S01]  /*6890*/  @P3 STG.E.U16 desc[UR12][R6.64], R16 ;  /* 0x0000001006003986 */ /* 0x0011e2000c10150c */
[----:B------:R-:W-:-:S03]  /*68a0*/  ISETP.LT.AND P3, PT, R56, UR9, !P0 ;  /* 0x0000000938007c0c */ /* 0x000fc6000c761270 */
[----:B------:R-:W3:Y:S04]  /*68b0*/  LDL.LU R56, [R1+0x8c] ;  /* 0x00008c0001387983 */ /* 0x000ee80000300800 */
[----:B------:R-:W3:Y:S01]  /*68c0*/  LDL.LU R20, [R1+0x88] ;  /* 0x0000880001147983 */ /* 0x000ee20000300800 */
[----:B------:R-:W-:-:S04]  /*68d0*/  LEA R8, P5, R29, R0, 0x1 ;  /* 0x000000001d087211 */ /* 0x000fc800078a08ff */
[----:B------:R-:W-:Y:S02]  /*68e0*/  LEA.HI.X.SX32 R9, R29, R2, 0x1, P5 ;  /* 0x000000021d097211 */ /* 0x000fe400028f0eff */
[-C--:B------:R-:W-:Y:S02]  /*68f0*/  LEA R4, P6, R3, R0.reuse, 0x1 ;  /* 0x0000000003047211 */ /* 0x080fe400078c08ff */
[----:B0-----:R-:W-:Y:S01]  /*6900*/  LEA R6, P5, R11, R0, 0x1 ;  /* 0x000000000b067211 */ /* 0x001fe200078a08ff */
[----:B------:R0:W-:Y:S01]  /*6910*/  @P1 STG.E.U16 desc[UR12][R8.64], R12 ;  /* 0x0000000c08001986 */ /* 0x0001e2000c10150c */
[----:B------:R-:W-:Y:S02]  /*6920*/  PRMT R22, R16, 0x7632, R22 ;  /* 0x0000763210167816 */ /* 0x000fe40000000016 */
[-C--:B------:R-:W-:Y:S02]  /*6930*/  LEA.HI.X.SX32 R5, R3, R2.reuse, 0x1, P6 ;  /* 0x0000000203057211 */ /* 0x080fe400030f0eff */
[----:B------:R-:W-:-:S03]  /*6940*/  LEA.HI.X.SX32 R7, R11, R2, 0x1, P5 ;  /* 0x000000020b077211 */ /* 0x000fc600028f0eff */
[----:B------:R1:W-:Y:S01]  /*6950*/  @P2 STG.E.U16 desc[UR12][R4.64], R22 ;  /* 0x0000001604002986 */ /* 0x0003e2000c10150c */
[C---:B0-----:R-:W-:Y:S02]  /*6960*/  LEA R8, P6, R21.reuse, R0, 0x1 ;  /* 0x0000000015087211 */ /* 0x041fe400078c08ff */
[----:B------:R-:W-:Y:S02]  /*6970*/  PRMT R12, R12, 0x7632, R12 ;  /* 0x000076320c0c7816 */ /* 0x000fe4000000000c */
[----:B------:R-:W-:-:S03]  /*6980*/  LEA.HI.X.SX32 R9, R21, R2, 0x1, P6 ;  /* 0x0000000215097211 */ /* 0x000fc600030f0eff */
[----:B------:R0:W-:Y:S01]  /*6990*/  @P4 STG.E.U16 desc[UR12][R6.64], R12 ;  /* 0x0000000c06004986 */ /* 0x0001e2000c10150c */
[----:B------:R-:W-:-:S03]  /*69a0*/  PRMT R16, R17, 0x7632, R16 ;  /* 0x0000763211107816 */ /* 0x000fc60000000010 */
[----:B------:R0:W-:Y:S01]  /*69b0*/  @P3 STG.E.U16 desc[UR12][R8.64], R17 ;  /* 0x0000001108003986 */ /* 0x0001e2000c10150c */
[C---:B----4-:R-:W-:Y:S01]  /*69c0*/  ISETP.LT.AND P1, PT, R23.reuse, UR9, !P0 ;  /* 0x0000000917007c0c */ /* 0x050fe2000c721270 */
[----:B------:R-:W-:Y:S02]  /*69d0*/  IMAD R23, R23, UR7, RZ ;  /* 0x0000000717177c24 */ /* 0x000fe4000f8e02ff */
[----:B-----5:R-:W-:-:S03]  /*69e0*/  IMAD R3, R64, UR7, RZ ;  /* 0x0000000740037c24 */ /* 0x020fc6000f8e02ff */
[----:B------:R-:W-:Y:S02]  /*69f0*/  LEA R10, P5, R23, R0, 0x1 ;  /* 0x00000000170a7211 */ /* 0x000fe400078a08ff */
[----:B------:R-:W-:Y:S01]  /*6a00*/  ISETP.LT.AND P2, PT, R64, UR9, !P0 ;  /* 0x0000000940007c0c */ /* 0x000fe2000c741270 */
[----:B------:R-:W-:Y:S01]  /*6a10*/  IMAD R21, R63, UR7, RZ ;  /* 0x000000073f157c24 */ /* 0x000fe2000f8e02ff */
[----:B------:R-:W-:Y:S02]  /*6a20*/  LEA.HI.X.SX32 R11, R23, R2, 0x1, P5 ;  /* 0x00000002170b7211 */ /* 0x000fe400028f0eff */
[----:B------:R-:W-:Y:S01]  /*6a30*/  ISETP.LT.AND P4, PT, R63, UR9, !P0 ;  /* 0x000000093f007c0c */ /* 0x000fe2000c781270 */
[C---:B------:R-:W-:Y:S01]  /*6a40*/  IMAD R23, R62.reuse, UR7, RZ ;  /* 0x000000073e177c24 */ /* 0x040fe2000f8e02ff */
[-C--:B-1----:R-:W-:Y:S01]  /*6a50*/  LEA R4, P6, R3, R0.reuse, 0x1 ;  /* 0x0000000003047211 */ /* 0x082fe200078c08ff */
[----:B------:R1:W-:Y:S01]  /*6a60*/  @P1 STG.E.U16 desc[UR12][R10.64], R13 ;  /* 0x0000000d0a001986 */ /* 0x0003e2000c10150c */
[----:B0-----:R-:W-:Y:S01]  /*6a70*/  LEA R6, P5, R21, R0, 0x1 ;  /* 0x0000000015067211 */ /* 0x001fe200078a08ff */
[----:B------:R-:W-:Y:S01]  /*6a80*/  IMAD R17, R61, UR7, RZ ;  /* 0x000000073d117c24 */ /* 0x000fe2000f8e02ff */
[----:B------:R-:W-:-:S02]  /*6a90*/  ISETP.LT.AND P3, PT, R62, UR9, !P0 ;  /* 0x000000093e007c0c */ /* 0x000fc4000c761270 */
[----:B------:R-:W-:Y:S02]  /*6aa0*/  ISETP.LT.AND P1, PT, R61, UR9, !P0 ;  /* 0x000000093d007c0c */ /* 0x000fe4000c721270 */
[-C--:B------:R-:W-:Y:S02]  /*6ab0*/  LEA.HI.X.SX32 R5, R3, R2.reuse, 0x1, P6 ;  /* 0x0000000203057211 */ /* 0x080fe400030f0eff */
[----:B------:R-:W-:Y:S02]  /*6ac0*/  LEA.HI.X.SX32 R7, R21, R2, 0x1, P5 ;  /* 0x0000000215077211 */ /* 0x000fe400028f0eff */
[-C--:B------:R-:W-:Y:S02]  /*6ad0*/  LEA R8, P6, R23, R0.reuse, 0x1 ;  /* 0x0000000017087211 */ /* 0x080fe400078c08ff */
[----:B-1----:R-:W-:Y:S02]  /*6ae0*/  PRMT R11, R13, 0x7632, R11 ;  /* 0x000076320d0b7816 */ /* 0x002fe4000000000b */
[----:B------:R-:W-:Y:S01]  /*6af0*/  LEA R10, P5, R17, R0, 0x1 ;  /* 0x00000000110a7211 */ /* 0x000fe200078a08ff */
[----:B------:R-:W-:Y:S01]  /*6b00*/  @P2 STG.E.U16 desc[UR12][R4.64], R16 ;  /* 0x0000001004002986 */ /* 0x000fe2000c10150c */
[----:B------:R-:W-:Y:S01]  /*6b10*/  LEA.HI.X.SX32 R9, R23, R2, 0x1, P6 ;  /* 0x0000000217097211 */ /* 0x000fe200030f0eff */
[----:B------:R-:W-:-:S02]  /*6b20*/  IMAD R3, R60, UR7, RZ ;  /* 0x000000073c037c24 */ /* 0x000fc4000f8e02ff */
[----:B------:R0:W-:Y:S04]  /*6b30*/  @P4 STG.E.U16 desc[UR12][R6.64], R11 ;  /* 0x0000000b06004986 */ /* 0x0001e8000c10150c */
[----:B------:R1:W-:Y:S01]  /*6b40*/  @P3 STG.E.U16 desc[UR12][R8.64], R18 ;  /* 0x0000001208003986 */ /* 0x0003e2000c10150c */
[----:B0-----:R-:W-:Y:S01]  /*6b50*/  LEA.HI.X.SX32 R11, R17, R2, 0x1, P5 ;  /* 0x00000002110b7211 */ /* 0x001fe200028f0eff */
[----:B------:R-:W-:-:S04]  /*6b60*/  IMAD R13, R59, UR7, RZ ;  /* 0x000000073b0d7c24 */ /* 0x000fc8000f8e02ff */
[----:B------:R0:W-:Y:S01]  /*6b70*/  @P1 STG.E.U16 desc[UR12][R10.64], R14 ;  /* 0x0000000e0a001986 */ /* 0x0001e2000c10150c */
[C---:B------:R-:W-:Y:S02]  /*6b80*/  LEA R4, P1, R3.reuse, R0, 0x1 ;  /* 0x0000000003047211 */ /* 0x040fe400078208ff */
[----:B------:R-:W-:Y:S02]  /*6b90*/  ISETP.LT.AND P5, PT, R60, UR9, !P0 ;  /* 0x000000093c007c0c */ /* 0x000fe4000c7a1270 */
[----:B------:R-:W-:Y:S02]  /*6ba0*/  LEA.HI.X.SX32 R5, R3, R2, 0x1, P1 ;  /* 0x0000000203057211 */ /* 0x000fe400008f0eff */
[----:B------:R-:W-:Y:S02]  /*6bb0*/  ISETP.LT.AND P4, PT, R59, UR9, !P0 ;  /* 0x000000093b007c0c */ /* 0x000fe4000c781270 */
[----:B------:R-:W-:-:S04]  /*6bc0*/  LEA R6, P6, R13, R0, 0x1 ;  /* 0x000000000d067211 */ /* 0x000fc800078c08ff */
[----:B------:R-:W-:Y:S02]  /*6bd0*/  LEA.HI.X.SX32 R7, R13, R2, 0x1, P6 ;  /* 0x000000020d077211 */ /* 0x000fe400030f0eff */
[----:B-1----:R-:W-:Y:S02]  /*6be0*/  PRMT R18, R18, 0x7632, R18 ;  /* 0x0000763212127816 */ /* 0x002fe40000000012 */
[----:B------:R-:W-:-:S03]  /*6bf0*/  PRMT R3, R14, 0x7632, R3 ;  /* 0x000076320e037816 */ /* 0x000fc60000000003 */
[----:B------:R1:W-:Y:S04]  /*6c00*/  @P5 STG.E.U16 desc[UR12][R4.64], R18 ;  /* 0x0000001204005986 */ /* 0x0003e8000c10150c */
[----:B------:R1:W-:Y:S01]  /*6c10*/  @P4 STG.E.U16 desc[UR12][R6.64], R3 ;  /* 0x0000000306004986 */ /* 0x0003e2000c10150c */
[----:B--2---:R-:W-:Y:S02]  /*6c20*/  IMAD R17, R58, UR7, RZ ;  /* 0x000000073a117c24 */ /* 0x004fe4000f8e02ff */
[----:B---3--:R-:W-:-:S03]  /*6c30*/  IMAD R21, R57, UR7, RZ ;  /* 0x0000000739157c24 */ /* 0x008fc6000f8e02ff */
[-C--:B------:R-:W-:Y:S02]  /*6c40*/  LEA R8, P2, R17, R0.reuse, 0x1 ;  /* 0x0000000011087211 */ /* 0x080fe400078408ff */
[----:B0-----:R-:W-:Y:S02]  /*6c50*/  LEA R10, P1, R21, R0, 0x1 ;  /* 0x00000000150a7211 */ /* 0x001fe400078208ff */
[----:B------:R-:W-:Y:S01]  /*6c60*/  ISETP.LT.AND P3, PT, R58, UR9, !P0 ;  /* 0x000000093a007c0c */ /* 0x000fe2000c761270 */
[----:B------:R-:W-:Y:S01]  /*6c70*/  IMAD R23, R56, UR7, RZ ;  /* 0x0000000738177c24 */ /* 0x000fe2000f8e02ff */
[-C--:B------:R-:W-:Y:S02]  /*6c80*/  LEA.HI.X.SX32 R9, R17, R2.reuse, 0x1, P2 ;  /* 0x0000000211097211 */ /* 0x080fe400010f0eff */
[----:B------:R-:W-:Y:S02]  /*6c90*/  ISETP.LT.AND P2, PT, R57, UR9, !P0 ;  /* 0x0000000939007c0c */ /* 0x000fe4000c741270 */
[----:B------:R-:W-:-:S02]  /*6ca0*/  LEA.HI.X.SX32 R11, R21, R2, 0x1, P1 ;  /* 0x00000002150b7211 */ /* 0x000fc400008f0eff */
[----:B------:R-:W-:Y:S01]  /*6cb0*/  ISETP.LT.AND P1, PT, R56, UR9, !P0 ;  /* 0x0000000938007c0c */ /* 0x000fe2000c721270 */
[C---:B------:R-:W-:Y:S01]  /*6cc0*/  IMAD R25, R20.reuse, UR7, RZ ;  /* 0x0000000714197c24 */ /* 0x040fe2000f8e02ff */
[----:B------:R-:W-:Y:S02]  /*6cd0*/  ISETP.LT.AND P0, PT, R20, UR9, !P0 ;  /* 0x0000000914007c0c */ /* 0x000fe4000c701270 */
[----:B------:R-:W-:-:S04]  /*6ce0*/  LEA R12, P6, R23, R0, 0x1 ;  /* 0x00000000170c7211 */ /* 0x000fc800078c08ff */
[----:B------:R-:W-:Y:S02]  /*6cf0*/  LEA.HI.X.SX32 R13, R23, R2, 0x1, P6 ;  /* 0x00000002170d7211 */ /* 0x000fe400030f0eff */
[----:B------:R-:W-:Y:S02]  /*6d00*/  LEA R16, P6, R25, R0, 0x1 ;  /* 0x0000000019107211 */ /* 0x000fe400078c08ff */
[----:B------:R-:W-:Y:S01]  /*6d10*/  PRMT R0, R19, 0x7632, R0 ;  /* 0x0000763213007816 */ /* 0x000fe20000000000 */
[----:B------:R1:W-:Y:S04]  /*6d20*/  @P3 STG.E.U16 desc[UR12][R8.64], R19 ;  /* 0x0000001308003986 */ /* 0x0003e8000c10150c */
[----:B------:R1:W-:Y:S01]  /*6d30*/  @P2 STG.E.U16 desc[UR12][R10.64], R15 ;  /* 0x0000000f0a002986 */ /* 0x0003e2000c10150c */
[----:B------:R-:W-:-:S03]  /*6d40*/  LEA.HI.X.SX32 R17, R25, R2, 0x1, P6 ;  /* 0x0000000219117211 */ /* 0x000fc600030f0eff */
[----:B------:R1:W-:Y:S01]  /*6d50*/  @P1 STG.E.U16 desc[UR12][R12.64], R0 ;  /* 0x000000000c001986 */ /* 0x0003e2000c10150c */
[----:B------:R-:W-:Y:S05]  /*6d60*/  @!P0 EXIT ;  /* 0x000000000000894d */ /* 0x000fea0003800000 */
[----:B-1----:R-:W-:-:S05]  /*6d70*/  PRMT R8, R15, 0x7632, R8 ;  /* 0x000076320f087816 */ /* 0x002fca0000000008 */
[----:B------:R-:W-:Y:S01]  /*6d80*/  STG.E.U16 desc[UR12][R16.64], R8 ;  /* 0x0000000810007986 */ /* 0x000fe2000c10150c */
[----:B------:R-:W-:Y:S05]  /*6d90*/  EXIT ;  /* 0x000000000000794d */ /* 0x000fea0003800000 */
.L_x_2:
[----:B------:R-:W-:-:S00]  /*6da0*/  BRA `(.L_x_2) ;  /* 0xfffffffc00fc7947 */ /* 0x000fc0000383ffff */
[----:B------:R-:W-:-:S00]  /*6db0*/  NOP ;  /* 0x0000000000007918 */ /* 0x000fc00000000000 */
        /* <DEDUP_REMOVED lines=12> */
.L_x_3:


//--------------------- .nv.shared.matmul_kernel  --------------------------
	.section	.nv.shared.matmul_kernel,"aw",@nobits
	.sectionflags	@""
	.align	16
	.zero		1024


//--------------------- .nv.shared.reserved.0     --------------------------
	.section	.nv.shared.reserved.0,"aw",@nobits
	.weak		__nv_reservedSMEM_offset_0_alias
	.size		__nv_reservedSMEM_offset_0_alias, 0, 0
	.other		__nv_reservedSMEM_offset_0_alias,@"STO_CUDA_RESERVED_SHARED STV_DEFAULT"
__nv_reservedSMEM_offset_0_alias:
	.zero		0


//--------------------- .nv.constant0.matmul_kernel --------------------------
	.section	.nv.constant0.matmul_kernel,"a",@progbits
	.sectionflags	@""
	.align	4
.nv.constant0.matmul_kernel:
	.zero		608


//--------------------- SYMBOLS --------------------------

	.type		.nv.reservedSmem.offset0,@object
	.size		.nv.reservedSmem.offset0,0x4
